	.target	sm_90a

	.elftype	@"ET_EXEC"


//--------------------- .note.nv.tkinfo           --------------------------
	.section	.note.nv.tkinfo,"",@"SHT_NOTE"
	.sectionflags	@"SHF_NOTE_NV_TKINFO"
	.tkinfo
        /*0018*/ 	.word	0x00000002
        /*0030*/ 	.string	""
        /*0030*/ 	.string	"ptxas"
        /*0030*/ 	.string	"Cuda compilation tools, release 13.0, V13.0.88"
        /*0030*/ 	.string	"Build cuda_13.0.r13.0/compiler.36424714_0"
        /*0030*/ 	.string	"-arch sm_90a -m 64 "



//--------------------- .note.nv.cuinfo           --------------------------
	.section	.note.nv.cuinfo,"",@"SHT_NOTE"
	.sectionflags	@"SHF_NOTE_NV_CUINFO"
        /*0018*/ 	.short	0x0002
        /*001a*/ 	.short	0x005a
        /*001c*/ 	.short	0x0082
	.zero		2


//--------------------- .nv.info                  --------------------------
	.section	.nv.info,"",@"SHT_CUDA_INFO"
	.align	4


	//----- nvinfo : EIATTR_REGCOUNT
	.align		4
        /*0000*/ 	.byte	0x04, 0x2f
        /*0002*/ 	.short	(.L_1 - .L_0)
	.align		4
.L_0:
        /*0004*/ 	.word	index@(_ZN17fastertransformer36add_bias_input_COL32_int8I_DataTypeOINS_5half4EEEvPT_PKaPKS2_S7_iiPKf)
        /*0008*/ 	.word	0x00000018


	//----- nvinfo : EIATTR_FRAME_SIZE
	.align		4
.L_1:
        /*000c*/ 	.byte	0x04, 0x11
        /*000e*/ 	.short	(.L_3 - .L_2)
	.align		4
.L_2:
        /*0010*/ 	.word	index@(_ZN17fastertransformer36add_bias_input_COL32_int8I_DataTypeOINS_5half4EEEvPT_PKaPKS2_S7_iiPKf)
        /*0014*/ 	.word	0x00000000


	//----- nvinfo : EIATTR_REGCOUNT
	.align		4
.L_3:
        /*0018*/ 	.byte	0x04, 0x2f
        /*001a*/ 	.short	(.L_5 - .L_4)
	.align		4
.L_4:
        /*001c*/ 	.word	index@(_ZN17fastertransformer37add_bias_input_COL32_int32I_DataTypeOINS_5half4EEEvPT_PKiPKS2_S7_iiPKfS9_i)
        /*0020*/ 	.word	0x0000001c


	//----- nvinfo : EIATTR_FRAME_SIZE
	.align		4
.L_5:
        /*0024*/ 	.byte	0x04, 0x11
        /*0026*/ 	.short	(.L_7 - .L_6)
	.align		4
.L_6:
        /*0028*/ 	.word	index@(_ZN17fastertransformer37add_bias_input_COL32_int32I_DataTypeOINS_5half4EEEvPT_PKiPKS2_S7_iiPKfS9_i)
        /*002c*/ 	.word	0x00000000


	//----- nvinfo : EIATTR_REGCOUNT
	.align		4
.L_7:
        /*0030*/ 	.byte	0x04, 0x2f
        /*0032*/ 	.short	(.L_9 - .L_8)
	.align		4
.L_8:
        /*0034*/ 	.word	index@(_ZN17fastertransformer15addBiasResidualIfLi1EiEEvPT_PKT1_PKS1_S7_S7_PKfS9_ii)
        /*0038*/ 	.word	0x00000014


	//----- nvinfo : EIATTR_FRAME_SIZE
	.align		4
.L_9:
        /*003c*/ 	.byte	0x04, 0x11
        /*003e*/ 	.short	(.L_11 - .L_10)
	.align		4
.L_10:
        /*0040*/ 	.word	index@(_ZN17fastertransformer15addBiasResidualIfLi1EiEEvPT_PKT1_PKS1_S7_S7_PKfS9_ii)
        /*0044*/ 	.word	0x00000000


	//----- nvinfo : EIATTR_REGCOUNT
	.align		4
.L_11:
        /*0048*/ 	.byte	0x04, 0x2f
        /*004a*/ 	.short	(.L_13 - .L_12)
	.align		4
.L_12:
        /*004c*/ 	.word	index@(_ZN17fastertransformer15addBiasResidualIfLi1EfEEvPT_PKT1_PKS1_S7_S7_PKfS9_ii)
        /*0050*/ 	.word	0x00000010


	//----- nvinfo : EIATTR_FRAME_SIZE
	.align		4
.L_13:
        /*0054*/ 	.byte	0x04, 0x11
        /*0056*/ 	.short	(.L_15 - .L_14)
	.align		4
.L_14:
        /*0058*/ 	.word	index@(_ZN17fastertransformer15addBiasResidualIfLi1EfEEvPT_PKT1_PKS1_S7_S7_PKfS9_ii)
        /*005c*/ 	.word	0x00000000


	//----- nvinfo : EIATTR_REGCOUNT
	.align		4
.L_15:
        /*0060*/ 	.byte	0x04, 0x2f
        /*0062*/ 	.short	(.L_17 - .L_16)
	.align		4
.L_16:
        /*0064*/ 	.word	index@(_ZN17fastertransformer15addBiasResidualIfLi2EiEEvPT_PKT1_PKS1_S7_S7_PKfS9_ii)
        /*0068*/ 	.word	0x00000013


	//----- nvinfo : EIATTR_FRAME_SIZE
	.align		4
.L_17:
        /*006c*/ 	.byte	0x04, 0x11
        /*006e*/ 	.short	(.L_19 - .L_18)
	.align		4
.L_18:
        /*0070*/ 	.word	index@(_ZN17fastertransformer15addBiasResidualIfLi2EiEEvPT_PKT1_PKS1_S7_S7_PKfS9_ii)
        /*0074*/ 	.word	0x00000000


	//----- nvinfo : EIATTR_REGCOUNT
	.align		4
.L_19:
        /*0078*/ 	.byte	0x04, 0x2f
        /*007a*/ 	.short	(.L_21 - .L_20)
	.align		4
.L_20:
        /*007c*/ 	.word	index@(_ZN17fastertransformer15addBiasResidualIfLi2EfEEvPT_PKT1_PKS1_S7_S7_PKfS9_ii)
        /*0080*/ 	.word	0x00000012


	//----- nvinfo : EIATTR_FRAME_SIZE
	.align		4
.L_21:
        /*0084*/ 	.byte	0x04, 0x11
        /*0086*/ 	.short	(.L_23 - .L_22)
	.align		4
.L_22:
        /*0088*/ 	.word	index@(_ZN17fastertransformer15addBiasResidualIfLi2EfEEvPT_PKT1_PKS1_S7_S7_PKfS9_ii)
        /*008c*/ 	.word	0x00000000


	//----- nvinfo : EIATTR_REGCOUNT
	.align		4
.L_23:
        /*0090*/ 	.byte	0x04, 0x2f
        /*0092*/ 	.short	(.L_25 - .L_24)
	.align		4
.L_24:
        /*0094*/ 	.word	index@(_ZN17fastertransformer15addBiasResidualI6__halfLi1EiEEvPT_PKT1_PKS2_S8_S8_PKfSA_ii)
        /*0098*/ 	.word	0x00000012


	//----- nvinfo : EIATTR_FRAME_SIZE
	.align		4
.L_25:
        /*009c*/ 	.byte	0x04, 0x11
        /*009e*/ 	.short	(.L_27 - .L_26)
	.align		4
.L_26:
        /*00a0*/ 	.word	index@(_ZN17fastertransformer15addBiasResidualI6__halfLi1EiEEvPT_PKT1_PKS2_S8_S8_PKfSA_ii)
        /*00a4*/ 	.word	0x00000000


	//----- nvinfo : EIATTR_REGCOUNT
	.align		4
.L_27:
        /*00a8*/ 	.byte	0x04, 0x2f
        /*00aa*/ 	.short	(.L_29 - .L_28)
	.align		4
.L_28:
        /*00ac*/ 	.word	index@(_ZN17fastertransformer15addBiasResidualI6__halfLi1ES1_EEvPT_PKT1_PKS2_S8_S8_PKfSA_ii)
        /*00b0*/ 	.word	0x00000010


	//----- nvinfo : EIATTR_FRAME_SIZE
	.align		4
.L_29:
        /*00b4*/ 	.byte	0x04, 0x11
        /*00b6*/ 	.short	(.L_31 - .L_30)
	.align		4
.L_30:
        /*00b8*/ 	.word	index@(_ZN17fastertransformer15addBiasResidualI6__halfLi1ES1_EEvPT_PKT1_PKS2_S8_S8_PKfSA_ii)
        /*00bc*/ 	.word	0x00000000


	//----- nvinfo : EIATTR_REGCOUNT
	.align		4
.L_31:
        /*00c0*/ 	.byte	0x04, 0x2f
        /*00c2*/ 	.short	(.L_33 - .L_32)
	.align		4
.L_32:
        /*00c4*/ 	.word	index@(_ZN17fastertransformer15addBiasResidualI6__halfLi2EiEEvPT_PKT1_PKS2_S8_S8_PKfSA_ii)
        /*00c8*/ 	.word	0x00000012


	//----- nvinfo : EIATTR_FRAME_SIZE
	.align		4
.L_33:
        /*00cc*/ 	.byte	0x04, 0x11
        /*00ce*/ 	.short	(.L_35 - .L_34)
	.align		4
.L_34:
        /*00d0*/ 	.word	index@(_ZN17fastertransformer15addBiasResidualI6__halfLi2EiEEvPT_PKT1_PKS2_S8_S8_PKfSA_ii)
        /*00d4*/ 	.word	0x00000000


	//----- nvinfo : EIATTR_REGCOUNT
	.align		4
.L_35:
        /*00d8*/ 	.byte	0x04, 0x2f
        /*00da*/ 	.short	(.L_37 - .L_36)
	.align		4
.L_36:
        /*00dc*/ 	.word	index@(_ZN17fastertransformer15addBiasResidualI6__halfLi2ES1_EEvPT_PKT1_PKS2_S8_S8_PKfSA_ii)
        /*00e0*/ 	.word	0x00000012


	//----- nvinfo : EIATTR_FRAME_SIZE
	.align		4
.L_37:
        /*00e4*/ 	.byte	0x04, 0x11
        /*00e6*/ 	.short	(.L_39 - .L_38)
	.align		4
.L_38:
        /*00e8*/ 	.word	index@(_ZN17fastertransformer15addBiasResidualI6__halfLi2ES1_EEvPT_PKT1_PKS2_S8_S8_PKfSA_ii)
        /*00ec*/ 	.word	0x00000000


	//----- nvinfo : EIATTR_REGCOUNT
	.align		4
.L_39:
        /*00f0*/ 	.byte	0x04, 0x2f
        /*00f2*/ 	.short	(.L_41 - .L_40)
	.align		4
.L_40:
        /*00f4*/ 	.word	index@(_ZN17fastertransformer27addBiasAttentionFfnResidualIfEEvPT_PKS1_S4_S4_iii)
        /*00f8*/ 	.word	0x00000010


	//----- nvinfo : EIATTR_FRAME_SIZE
	.align		4
.L_41:
        /*00fc*/ 	.byte	0x04, 0x11
        /*00fe*/ 	.short	(.L_43 - .L_42)
	.align		4
.L_42:
        /*0100*/ 	.word	index@(_ZN17fastertransformer27addBiasAttentionFfnResidualIfEEvPT_PKS1_S4_S4_iii)
        /*0104*/ 	.word	0x00000000


	//----- nvinfo : EIATTR_REGCOUNT
	.align		4
.L_43:
        /*0108*/ 	.byte	0x04, 0x2f
        /*010a*/ 	.short	(.L_45 - .L_44)
	.align		4
.L_44:
        /*010c*/ 	.word	index@(_ZN17fastertransformer27addBiasAttentionFfnResidualIfEEvPT_PKS1_S4_S4_S4_iii)
        /*0110*/ 	.word	0x00000012


	//----- nvinfo : EIATTR_FRAME_SIZE
	.align		4
.L_45:
        /*0114*/ 	.byte	0x04, 0x11
        /*0116*/ 	.short	(.L_47 - .L_46)
	.align		4
.L_46:
        /*0118*/ 	.word	index@(_ZN17fastertransformer27addBiasAttentionFfnResidualIfEEvPT_PKS1_S4_S4_S4_iii)
        /*011c*/ 	.word	0x00000000


	//----- nvinfo : EIATTR_REGCOUNT
	.align		4
.L_47:
        /*0120*/ 	.byte	0x04, 0x2f
        /*0122*/ 	.short	(.L_49 - .L_48)
	.align		4
.L_48:
        /*0124*/ 	.word	index@(_ZN17fastertransformer27addBiasAttentionFfnResidualI6__halfEEvPT_PKS2_S5_S5_iii)
        /*0128*/ 	.word	0x00000010


	//----- nvinfo : EIATTR_FRAME_SIZE
	.align		4
.L_49:
        /*012c*/ 	.byte	0x04, 0x11
        /*012e*/ 	.short	(.L_51 - .L_50)
	.align		4
.L_50:
        /*0130*/ 	.word	index@(_ZN17fastertransformer27addBiasAttentionFfnResidualI6__halfEEvPT_PKS2_S5_S5_iii)
        /*0134*/ 	.word	0x00000000


	//----- nvinfo : EIATTR_REGCOUNT
	.align		4
.L_51:
        /*0138*/ 	.byte	0x04, 0x2f
        /*013a*/ 	.short	(.L_53 - .L_52)
	.align		4
.L_52:
        /*013c*/ 	.word	index@(_ZN17fastertransformer27addBiasAttentionFfnResidualI6__halfEEvPT_PKS2_S5_S5_S5_iii)
        /*0140*/ 	.word	0x0000000e


	//----- nvinfo : EIATTR_FRAME_SIZE
	.align		4
.L_53:
        /*0144*/ 	.byte	0x04, 0x11
        /*0146*/ 	.short	(.L_55 - .L_54)
	.align		4
.L_54:
        /*0148*/ 	.word	index@(_ZN17fastertransformer27addBiasAttentionFfnResidualI6__halfEEvPT_PKS2_S5_S5_S5_iii)
        /*014c*/ 	.word	0x00000000


	//----- nvinfo : EIATTR_REGCOUNT
	.align		4
.L_55:
        /*0150*/ 	.byte	0x04, 0x2f
        /*0152*/ 	.short	(.L_57 - .L_56)
	.align		4
.L_56:
        /*0154*/ 	.word	index@(_ZN17fastertransformer13T5addResidualIfEEvPT_PKS1_ii)
        /*0158*/ 	.word	0x0000000a


	//----- nvinfo : EIATTR_FRAME_SIZE
	.align		4
.L_57:
        /*015c*/ 	.byte	0x04, 0x11
        /*015e*/ 	.short	(.L_59 - .L_58)
	.align		4
.L_58:
        /*0160*/ 	.word	index@(_ZN17fastertransformer13T5addResidualIfEEvPT_PKS1_ii)
        /*0164*/ 	.word	0x00000000


	//----- nvinfo : EIATTR_REGCOUNT
	.align		4
.L_59:
        /*0168*/ 	.byte	0x04, 0x2f
        /*016a*/ 	.short	(.L_61 - .L_60)
	.align		4
.L_60:
        /*016c*/ 	.word	index@(_ZN17fastertransformer13T5addResidualI6__halfEEvPT_PKS2_ii)
        /*0170*/ 	.word	0x0000000a


	//----- nvinfo : EIATTR_FRAME_SIZE
	.align		4
.L_61:
        /*0174*/ 	.byte	0x04, 0x11
        /*0176*/ 	.short	(.L_63 - .L_62)
	.align		4
.L_62:
        /*0178*/ 	.word	index@(_ZN17fastertransformer13T5addResidualI6__halfEEvPT_PKS2_ii)
        /*017c*/ 	.word	0x00000000


	//----- nvinfo : EIATTR_REGCOUNT
	.align		4
.L_63:
        /*0180*/ 	.byte	0x04, 0x2f
        /*0182*/ 	.short	(.L_65 - .L_64)
	.align		4
.L_64:
        /*0184*/ 	.word	index@(_ZN17fastertransformer36add_bias_input_COL32_int8I_DataTypeOIfEEvPT_PKaPKS1_S6_iiPKf)
        /*0188*/ 	.word	0x0000001c


	//----- nvinfo : EIATTR_FRAME_SIZE
	.align		4
.L_65:
        /*018c*/ 	.byte	0x04, 0x11
        /*018e*/ 	.short	(.L_67 - .L_66)
	.align		4
.L_66:
        /*0190*/ 	.word	index@(_ZN17fastertransformer36add_bias_input_COL32_int8I_DataTypeOIfEEvPT_PKaPKS1_S6_iiPKf)
        /*0194*/ 	.word	0x00000000


	//----- nvinfo : EIATTR_REGCOUNT
	.align		4
.L_67:
        /*0198*/ 	.byte	0x04, 0x2f
        /*019a*/ 	.short	(.L_69 - .L_68)
	.align		4
.L_68:
        /*019c*/ 	.word	index@(_ZN17fastertransformer36add_bias_input_COL32_int8I_DataTypeOI6__halfEEvPT_PKaPKS2_S7_iiPKf)
        /*01a0*/ 	.word	0x0000001a


	//----- nvinfo : EIATTR_FRAME_SIZE
	.align		4
.L_69:
        /*01a4*/ 	.byte	0x04, 0x11
        /*01a6*/ 	.short	(.L_71 - .L_70)
	.align		4
.L_70:
        /*01a8*/ 	.word	index@(_ZN17fastertransformer36add_bias_input_COL32_int8I_DataTypeOI6__halfEEvPT_PKaPKS2_S7_iiPKf)
        /*01ac*/ 	.word	0x00000000


	//----- nvinfo : EIATTR_REGCOUNT
	.align		4
.L_71:
        /*01b0*/ 	.byte	0x04, 0x2f
        /*01b2*/ 	.short	(.L_73 - .L_72)
	.align		4
.L_72:
        /*01b4*/ 	.word	index@(_ZN17fastertransformer37add_bias_input_COL32_int32I_DataTypeOIfEEvPT_PKiPKS1_S6_iiPKfS8_i)
        /*01b8*/ 	.word	0x0000001e


	//----- nvinfo : EIATTR_FRAME_SIZE
	.align		4
.L_73:
        /*01bc*/ 	.byte	0x04, 0x11
        /*01be*/ 	.short	(.L_75 - .L_74)
	.align		4
.L_74:
        /*01c0*/ 	.word	index@(_ZN17fastertransformer37add_bias_input_COL32_int32I_DataTypeOIfEEvPT_PKiPKS1_S6_iiPKfS8_i)
        /*01c4*/ 	.word	0x00000000


	//----- nvinfo : EIATTR_REGCOUNT
	.align		4
.L_75:
        /*01c8*/ 	.byte	0x04, 0x2f
        /*01ca*/ 	.short	(.L_77 - .L_76)
	.align		4
.L_76:
        /*01cc*/ 	.word	index@(_ZN17fastertransformer37add_bias_input_COL32_int32I_DataTypeOI6__halfEEvPT_PKiPKS2_S7_iiPKfS9_i)
        /*01d0*/ 	.word	0x0000001c


	//----- nvinfo : EIATTR_FRAME_SIZE
	.align		4
.L_77:
        /*01d4*/ 	.byte	0x04, 0x11
        /*01d6*/ 	.short	(.L_79 - .L_78)
	.align		4
.L_78:
        /*01d8*/ 	.word	index@(_ZN17fastertransformer37add_bias_input_COL32_int32I_DataTypeOI6__halfEEvPT_PKiPKS2_S7_iiPKfS9_i)
        /*01dc*/ 	.word	0x00000000


	//----- nvinfo : EIATTR_MIN_STACK_SIZE
	.align		4
.L_79:
        /*01e0*/ 	.byte	0x04, 0x12
        /*01e2*/ 	.short	(.L_81 - .L_80)
	.align		4
.L_80:
        /*01e4*/ 	.word	index@(_ZN17fastertransformer37add_bias_input_COL32_int32I_DataTypeOI6__halfEEvPT_PKiPKS2_S7_iiPKfS9_i)
        /*01e8*/ 	.word	0x00000000


	//----- nvinfo : EIATTR_MIN_STACK_SIZE
	.align		4
.L_81:
        /*01ec*/ 	.byte	0x04, 0x12
        /*01ee*/ 	.short	(.L_83 - .L_82)
	.align		4
.L_82:
        /*01f0*/ 	.word	index@(_ZN17fastertransformer37add_bias_input_COL32_int32I_DataTypeOIfEEvPT_PKiPKS1_S6_iiPKfS8_i)
        /*01f4*/ 	.word	0x00000000


	//----- nvinfo : EIATTR_MIN_STACK_SIZE
	.align		4
.L_83:
        /*01f8*/ 	.byte	0x04, 0x12
        /*01fa*/ 	.short	(.L_85 - .L_84)
	.align		4
.L_84:
        /*01fc*/ 	.word	index@(_ZN17fastertransformer36add_bias_input_COL32_int8I_DataTypeOI6__halfEEvPT_PKaPKS2_S7_iiPKf)
        /*0200*/ 	.word	0x00000000


	//----- nvinfo : EIATTR_MIN_STACK_SIZE
	.align		4
.L_85:
        /*0204*/ 	.byte	0x04, 0x12
        /*0206*/ 	.short	(.L_87 - .L_86)
	.align		4
.L_86:
        /*0208*/ 	.word	index@(_ZN17fastertransformer36add_bias_input_COL32_int8I_DataTypeOIfEEvPT_PKaPKS1_S6_iiPKf)
        /*020c*/ 	.word	0x00000000


	//----- nvinfo : EIATTR_MIN_STACK_SIZE
	.align		4
.L_87:
        /*0210*/ 	.byte	0x04, 0x12
        /*0212*/ 	.short	(.L_89 - .L_88)
	.align		4
.L_88:
        /*0214*/ 	.word	index@(_ZN17fastertransformer13T5addResidualI6__halfEEvPT_PKS2_ii)
        /*0218*/ 	.word	0x00000000


	//----- nvinfo : EIATTR_MIN_STACK_SIZE
	.align		4
.L_89:
        /*021c*/ 	.byte	0x04, 0x12
        /*021e*/ 	.short	(.L_91 - .L_90)
	.align		4
.L_90:
        /*0220*/ 	.word	index@(_ZN17fastertransformer13T5addResidualIfEEvPT_PKS1_ii)
        /*0224*/ 	.word	0x00000000


	//----- nvinfo : EIATTR_MIN_STACK_SIZE
	.align		4
.L_91:
        /*0228*/ 	.byte	0x04, 0x12
        /*022a*/ 	.short	(.L_93 - .L_92)
	.align		4
.L_92:
        /*022c*/ 	.word	index@(_ZN17fastertransformer27addBiasAttentionFfnResidualI6__halfEEvPT_PKS2_S5_S5_S5_iii)
        /*0230*/ 	.word	0x00000000


	//----- nvinfo : EIATTR_MIN_STACK_SIZE
	.align		4
.L_93:
        /*0234*/ 	.byte	0x04, 0x12
        /*0236*/ 	.short	(.L_95 - .L_94)
	.align		4
.L_94:
        /*0238*/ 	.word	index@(_ZN17fastertransformer27addBiasAttentionFfnResidualI6__halfEEvPT_PKS2_S5_S5_iii)
        /*023c*/ 	.word	0x00000000


	//----- nvinfo : EIATTR_MIN_STACK_SIZE
	.align		4
.L_95:
        /*0240*/ 	.byte	0x04, 0x12
        /*0242*/ 	.short	(.L_97 - .L_96)
	.align		4
.L_96:
        /*0244*/ 	.word	index@(_ZN17fastertransformer27addBiasAttentionFfnResidualIfEEvPT_PKS1_S4_S4_S4_iii)
        /*0248*/ 	.word	0x00000000


	//----- nvinfo : EIATTR_MIN_STACK_SIZE
	.align		4
.L_97:
        /*024c*/ 	.byte	0x04, 0x12
        /*024e*/ 	.short	(.L_99 - .L_98)
	.align		4
.L_98:
        /*0250*/ 	.word	index@(_ZN17fastertransformer27addBiasAttentionFfnResidualIfEEvPT_PKS1_S4_S4_iii)
        /*0254*/ 	.word	0x00000000


	//----- nvinfo : EIATTR_MIN_STACK_SIZE
	.align		4
.L_99:
        /*0258*/ 	.byte	0x04, 0x12
        /*025a*/ 	.short	(.L_101 - .L_100)
	.align		4
.L_100:
        /*025c*/ 	.word	index@(_ZN17fastertransformer15addBiasResidualI6__halfLi2ES1_EEvPT_PKT1_PKS2_S8_S8_PKfSA_ii)
        /*0260*/ 	.word	0x00000000


	//----- nvinfo : EIATTR_MIN_STACK_SIZE
	.align		4
.L_101:
        /*0264*/ 	.byte	0x04, 0x12
        /*0266*/ 	.short	(.L_103 - .L_102)
	.align		4
.L_102:
        /*0268*/ 	.word	index@(_ZN17fastertransformer15addBiasResidualI6__halfLi2EiEEvPT_PKT1_PKS2_S8_S8_PKfSA_ii)
        /*026c*/ 	.word	0x00000000


	//----- nvinfo : EIATTR_MIN_STACK_SIZE
	.align		4
.L_103:
        /*0270*/ 	.byte	0x04, 0x12
        /*0272*/ 	.short	(.L_105 - .L_104)
	.align		4
.L_104:
        /*0274*/ 	.word	index@(_ZN17fastertransformer15addBiasResidualI6__halfLi1ES1_EEvPT_PKT1_PKS2_S8_S8_PKfSA_ii)
        /*0278*/ 	.word	0x00000000


	//----- nvinfo : EIATTR_MIN_STACK_SIZE
	.align		4
.L_105:
        /*027c*/ 	.byte	0x04, 0x12
        /*027e*/ 	.short	(.L_107 - .L_106)
	.align		4
.L_106:
        /*0280*/ 	.word	index@(_ZN17fastertransformer15addBiasResidualI6__halfLi1EiEEvPT_PKT1_PKS2_S8_S8_PKfSA_ii)
        /*0284*/ 	.word	0x00000000


	//----- nvinfo : EIATTR_MIN_STACK_SIZE
	.align		4
.L_107:
        /*0288*/ 	.byte	0x04, 0x12
        /*028a*/ 	.short	(.L_109 - .L_108)
	.align		4
.L_108:
        /*028c*/ 	.word	index@(_ZN17fastertransformer15addBiasResidualIfLi2EfEEvPT_PKT1_PKS1_S7_S7_PKfS9_ii)
        /*0290*/ 	.word	0x00000000


	//----- nvinfo : EIATTR_MIN_STACK_SIZE
	.align		4
.L_109:
        /*0294*/ 	.byte	0x04, 0x12
        /*0296*/ 	.short	(.L_111 - .L_110)
	.align		4
.L_110:
        /*0298*/ 	.word	index@(_ZN17fastertransformer15addBiasResidualIfLi2EiEEvPT_PKT1_PKS1_S7_S7_PKfS9_ii)
        /*029c*/ 	.word	0x00000000


	//----- nvinfo : EIATTR_MIN_STACK_SIZE
	.align		4
.L_111:
        /*02a0*/ 	.byte	0x04, 0x12
        /*02a2*/ 	.short	(.L_113 - .L_112)
	.align		4
.L_112:
        /*02a4*/ 	.word	index@(_ZN17fastertransformer15addBiasResidualIfLi1EfEEvPT_PKT1_PKS1_S7_S7_PKfS9_ii)
        /*02a8*/ 	.word	0x00000000


	//----- nvinfo : EIATTR_MIN_STACK_SIZE
	.align		4
.L_113:
        /*02ac*/ 	.byte	0x04, 0x12
        /*02ae*/ 	.short	(.L_115 - .L_114)
	.align		4
.L_114:
        /*02b0*/ 	.word	index@(_ZN17fastertransformer15addBiasResidualIfLi1EiEEvPT_PKT1_PKS1_S7_S7_PKfS9_ii)
        /*02b4*/ 	.word	0x00000000


	//----- nvinfo : EIATTR_MIN_STACK_SIZE
	.align		4
.L_115:
        /*02b8*/ 	.byte	0x04, 0x12
        /*02ba*/ 	.short	(.L_117 - .L_116)
	.align		4
.L_116:
        /*02bc*/ 	.word	index@(_ZN17fastertransformer37add_bias_input_COL32_int32I_DataTypeOINS_5half4EEEvPT_PKiPKS2_S7_iiPKfS9_i)
        /*02c0*/ 	.word	0x00000000


	//----- nvinfo : EIATTR_MIN_STACK_SIZE
	.align		4
.L_117:
        /*02c4*/ 	.byte	0x04, 0x12
        /*02c6*/ 	.short	(.L_119 - .L_118)
	.align		4
.L_118:
        /*02c8*/ 	.word	index@(_ZN17fastertransformer36add_bias_input_COL32_int8I_DataTypeOINS_5half4EEEvPT_PKaPKS2_S7_iiPKf)
        /*02cc*/ 	.word	0x00000000
.L_119:


//--------------------- .nv.compat                --------------------------
	.section	.nv.compat,"",@"SHT_CUDA_COMPAT_INFO"
	.align	4
        /*0000*/ 	.byte	0x02, 0x09, 0x01, 0x00, 0x02, 0x02, 0x01, 0x00, 0x02, 0x05, 0x05, 0x00, 0x03, 0x07, 0x01, 0x01
        /*0010*/ 	.byte	0x02, 0x03, 0x00, 0x00, 0x02, 0x06, 0x01, 0x00, 0x04, 0x0b, 0x08, 0x00, 0x00, 0x00, 0x00, 0x00
        /*0020*/ 	.byte	0x00, 0x00, 0x00, 0x00


//--------------------- .nv.info._ZN17fastertransformer37add_bias_input_COL32_int32I_DataTypeOI6__halfEEvPT_PKiPKS2_S7_iiPKfS9_i --------------------------
	.section	.nv.info._ZN17fastertransformer37add_bias_input_COL32_int32I_DataTypeOI6__halfEEvPT_PKiPKS2_S7_iiPKfS9_i,"",@"SHT_CUDA_INFO"
	.sectionflags	@""
	.align	4


	//----- nvinfo : EIATTR_CUDA_API_VERSION
	.align		4
        /*0000*/ 	.byte	0x04, 0x37
        /*0002*/ 	.short	(.L_121 - .L_120)
.L_120:
        /*0004*/ 	.word	0x00000082


	//----- nvinfo : EIATTR_KPARAM_INFO
	.align		4
.L_121:
        /*0008*/ 	.byte	0x04, 0x17
        /*000a*/ 	.short	(.L_123 - .L_122)
.L_122:
        /*000c*/ 	.word	0x00000000
        /*0010*/ 	.short	0x0008
        /*0012*/ 	.short	0x0038
        /*0014*/ 	.byte	0x00, 0xf0, 0x11, 0x00


	//----- nvinfo : EIATTR_KPARAM_INFO
	.align		4
.L_123:
        /*0018*/ 	.byte	0x04, 0x17
        /*001a*/ 	.short	(.L_125 - .L_124)
.L_124:
        /*001c*/ 	.word	0x00000000
        /*0020*/ 	.short	0x0007
        /*0022*/ 	.short	0x0030
        /*0024*/ 	.byte	0x00, 0xf0, 0x21, 0x00


	//----- nvinfo : EIATTR_KPARAM_INFO
	.align		4
.L_125:
        /*0028*/ 	.byte	0x04, 0x17
        /*002a*/ 	.short	(.L_127 - .L_126)
.L_126:
        /*002c*/ 	.word	0x00000000
        /*0030*/ 	.short	0x0006
        /*0032*/ 	.short	0x0028
        /*0034*/ 	.byte	0x00, 0xf0, 0x21, 0x00


	//----- nvinfo : EIATTR_KPARAM_INFO
	.align		4
.L_127:
        /*0038*/ 	.byte	0x04, 0x17
        /*003a*/ 	.short	(.L_129 - .L_128)
.L_128:
        /*003c*/ 	.word	0x00000000
        /*0040*/ 	.short	0x0005
        /*0042*/ 	.short	0x0024
        /*0044*/ 	.byte	0x00, 0xf0, 0x11, 0x00


	//----- nvinfo : EIATTR_KPARAM_INFO
	.align		4
.L_129:
        /*0048*/ 	.byte	0x04, 0x17
        /*004a*/ 	.short	(.L_131 - .L_130)
.L_130:
        /*004c*/ 	.word	0x00000000
        /*0050*/ 	.short	0x0004
        /*0052*/ 	.short	0x0020
        /*0054*/ 	.byte	0x00, 0xf0, 0x11, 0x00


	//----- nvinfo : EIATTR_KPARAM_INFO
	.align		4
.L_131:
        /*0058*/ 	.byte	0x04, 0x17
        /*005a*/ 	.short	(.L_133 - .L_132)
.L_132:
        /*005c*/ 	.word	0x00000000
        /*0060*/ 	.short	0x0003
        /*0062*/ 	.short	0x0018
        /*0064*/ 	.byte	0x00, 0xf0, 0x21, 0x00


	//----- nvinfo : EIATTR_KPARAM_INFO
	.align		4
.L_133:
        /*0068*/ 	.byte	0x04, 0x17
        /*006a*/ 	.short	(.L_135 - .L_134)
.L_134:
        /*006c*/ 	.word	0x00000000
        /*0070*/ 	.short	0x0002
        /*0072*/ 	.short	0x0010
        /*0074*/ 	.byte	0x00, 0xf0, 0x21, 0x00


	//----- nvinfo : EIATTR_KPARAM_INFO
	.align		4
.L_135:
        /*0078*/ 	.byte	0x04, 0x17
        /*007a*/ 	.short	(.L_137 - .L_136)
.L_136:
        /*007c*/ 	.word	0x00000000
        /*0080*/ 	.short	0x0001
        /*0082*/ 	.short	0x0008
        /*0084*/ 	.byte	0x00, 0xf0, 0x21, 0x00


	//----- nvinfo : EIATTR_KPARAM_INFO
	.align		4
.L_137:
        /*0088*/ 	.byte	0x04, 0x17
        /*008a*/ 	.short	(.L_139 - .L_138)
.L_138:
        /*008c*/ 	.word	0x00000000
        /*0090*/ 	.short	0x0000
        /*0092*/ 	.short	0x0000
        /*0094*/ 	.byte	0x00, 0xf0, 0x21, 0x00


	//----- nvinfo : EIATTR_SPARSE_MMA_MASK
	.align		4
.L_139:
        /*0098*/ 	.byte	0x03, 0x50
        /*009a*/ 	.short	0x0000


	//----- nvinfo : EIATTR_MAXREG_COUNT
	.align		4
        /*009c*/ 	.byte	0x03, 0x1b
        /*009e*/ 	.short	0x00ff


	//----- nvinfo : EIATTR_MERCURY_ISA_VERSION
	.align		4
        /*00a0*/ 	.byte	0x03, 0x5f
        /*00a2*/ 	.short	0x0101


	//----- nvinfo : EIATTR_EXIT_INSTR_OFFSETS
	.align		4
        /*00a4*/ 	.byte	0x04, 0x1c
        /*00a6*/ 	.short	(.L_141 - .L_140)


	//   ....[0]....
.L_140:
        /*00a8*/ 	.word	0x00000480


	//----- nvinfo : EIATTR_CBANK_PARAM_SIZE
	.align		4
.L_141:
        /*00ac*/ 	.byte	0x03, 0x19
        /*00ae*/ 	.short	0x003c


	//----- nvinfo : EIATTR_PARAM_CBANK
	.align		4
        /*00b0*/ 	.byte	0x04, 0x0a
        /*00b2*/ 	.short	(.L_143 - .L_142)
	.align		4
.L_142:
        /*00b4*/ 	.word	index@(.nv.constant0._ZN17fastertransformer37add_bias_input_COL32_int32I_DataTypeOI6__halfEEvPT_PKiPKS2_S7_iiPKfS9_i)
        /*00b8*/ 	.short	0x0210
        /*00ba*/ 	.short	0x003c


	//----- nvinfo : EIATTR_SW_WAR
	.align		4
.L_143:
        /*00bc*/ 	.byte	0x04, 0x36
        /*00be*/ 	.short	(.L_145 - .L_144)
.L_144:
        /*00c0*/ 	.word	0x00000008
.L_145:


//--------------------- .nv.info._ZN17fastertransformer37add_bias_input_COL32_int32I_DataTypeOIfEEvPT_PKiPKS1_S6_iiPKfS8_i --------------------------
	.section	.nv.info._ZN17fastertransformer37add_bias_input_COL32_int32I_DataTypeOIfEEvPT_PKiPKS1_S6_iiPKfS8_i,"",@"SHT_CUDA_INFO"
	.sectionflags	@""
	.align	4


	//----- nvinfo : EIATTR_CUDA_API_VERSION
	.align		4
        /*0000*/ 	.byte	0x04, 0x37
        /*0002*/ 	.short	(.L_147 - .L_146)
.L_146:
        /*0004*/ 	.word	0x00000082


	//----- nvinfo : EIATTR_KPARAM_INFO
	.align		4
.L_147:
        /*0008*/ 	.byte	0x04, 0x17
        /*000a*/ 	.short	(.L_149 - .L_148)
.L_148:
        /*000c*/ 	.word	0x00000000
        /*0010*/ 	.short	0x0008
        /*0012*/ 	.short	0x0038
        /*0014*/ 	.byte	0x00, 0xf0, 0x11, 0x00


	//----- nvinfo : EIATTR_KPARAM_INFO
	.align		4
.L_149:
        /*0018*/ 	.byte	0x04, 0x17
        /*001a*/ 	.short	(.L_151 - .L_150)
.L_150:
        /*001c*/ 	.word	0x00000000
        /*0020*/ 	.short	0x0007
        /*0022*/ 	.short	0x0030
        /*0024*/ 	.byte	0x00, 0xf0, 0x21, 0x00


	//----- nvinfo : EIATTR_KPARAM_INFO
	.align		4
.L_151:
        /*0028*/ 	.byte	0x04, 0x17
        /*002a*/ 	.short	(.L_153 - .L_152)
.L_152:
        /*002c*/ 	.word	0x00000000
        /*0030*/ 	.short	0x0006
        /*0032*/ 	.short	0x0028
        /*0034*/ 	.byte	0x00, 0xf0, 0x21, 0x00


	//----- nvinfo : EIATTR_KPARAM_INFO
	.align		4
.L_153:
        /*0038*/ 	.byte	0x04, 0x17
        /*003a*/ 	.short	(.L_155 - .L_154)
.L_154:
        /*003c*/ 	.word	0x00000000
        /*0040*/ 	.short	0x0005
        /*0042*/ 	.short	0x0024
        /*0044*/ 	.byte	0x00, 0xf0, 0x11, 0x00


	//----- nvinfo : EIATTR_KPARAM_INFO
	.align		4
.L_155:
        /*0048*/ 	.byte	0x04, 0x17
        /*004a*/ 	.short	(.L_157 - .L_156)
.L_156:
        /*004c*/ 	.word	0x00000000
        /*0050*/ 	.short	0x0004
        /*0052*/ 	.short	0x0020
        /*0054*/ 	.byte	0x00, 0xf0, 0x11, 0x00


	//----- nvinfo : EIATTR_KPARAM_INFO
	.align		4
.L_157:
        /*0058*/ 	.byte	0x04, 0x17
        /*005a*/ 	.short	(.L_159 - .L_158)
.L_158:
        /*005c*/ 	.word	0x00000000
        /*0060*/ 	.short	0x0003
        /*0062*/ 	.short	0x0018
        /*0064*/ 	.byte	0x00, 0xf0, 0x21, 0x00


	//----- nvinfo : EIATTR_KPARAM_INFO
	.align		4
.L_159:
        /*0068*/ 	.byte	0x04, 0x17
        /*006a*/ 	.short	(.L_161 - .L_160)
.L_160:
        /*006c*/ 	.word	0x00000000
        /*0070*/ 	.short	0x0002
        /*0072*/ 	.short	0x0010
        /*0074*/ 	.byte	0x00, 0xf0, 0x21, 0x00


	//----- nvinfo : EIATTR_KPARAM_INFO
	.align		4
.L_161:
        /*0078*/ 	.byte	0x04, 0x17
        /*007a*/ 	.short	(.L_163 - .L_162)
.L_162:
        /*007c*/ 	.word	0x00000000
        /*0080*/ 	.short	0x0001
        /*0082*/ 	.short	0x0008
        /*0084*/ 	.byte	0x00, 0xf0, 0x21, 0x00


	//----- nvinfo : EIATTR_KPARAM_INFO
	.align		4
.L_163:
        /*0088*/ 	.byte	0x04, 0x17
        /*008a*/ 	.short	(.L_165 - .L_164)
.L_164:
        /*008c*/ 	.word	0x00000000
        /*0090*/ 	.short	0x0000
        /*0092*/ 	.short	0x0000
        /*0094*/ 	.byte	0x00, 0xf0, 0x21, 0x00


	//----- nvinfo : EIATTR_SPARSE_MMA_MASK
	.align		4
.L_165:
        /*0098*/ 	.byte	0x03, 0x50
        /*009a*/ 	.short	0x0000


	//----- nvinfo : EIATTR_MAXREG_COUNT
	.align		4
        /*009c*/ 	.byte	0x03, 0x1b
        /*009e*/ 	.short	0x00ff


	//----- nvinfo : EIATTR_MERCURY_ISA_VERSION
	.align		4
        /*00a0*/ 	.byte	0x03, 0x5f
        /*00a2*/ 	.short	0x0101


	//----- nvinfo : EIATTR_EXIT_INSTR_OFFSETS
	.align		4
        /*00a4*/ 	.byte	0x04, 0x1c
        /*00a6*/ 	.short	(.L_167 - .L_166)


	//   ....[0]....
.L_166:
        /*00a8*/ 	.word	0x000003c0


	//----- nvinfo : EIATTR_CBANK_PARAM_SIZE
	.align		4
.L_167:
        /*00ac*/ 	.byte	0x03, 0x19
        /*00ae*/ 	.short	0x003c


	//----- nvinfo : EIATTR_PARAM_CBANK
	.align		4
        /*00b0*/ 	.byte	0x04, 0x0a
        /*00b2*/ 	.short	(.L_169 - .L_168)
	.align		4
.L_168:
        /*00b4*/ 	.word	index@(.nv.constant0._ZN17fastertransformer37add_bias_input_COL32_int32I_DataTypeOIfEEvPT_PKiPKS1_S6_iiPKfS8_i)
        /*00b8*/ 	.short	0x0210
        /*00ba*/ 	.short	0x003c


	//----- nvinfo : EIATTR_SW_WAR
	.align		4
.L_169:
        /*00bc*/ 	.byte	0x04, 0x36
        /*00be*/ 	.short	(.L_171 - .L_170)
.L_170:
        /*00c0*/ 	.word	0x00000008
.L_171:


//--------------------- .nv.info._ZN17fastertransformer36add_bias_input_COL32_int8I_DataTypeOI6__halfEEvPT_PKaPKS2_S7_iiPKf --------------------------
	.section	.nv.info._ZN17fastertransformer36add_bias_input_COL32_int8I_DataTypeOI6__halfEEvPT_PKaPKS2_S7_iiPKf,"",@"SHT_CUDA_INFO"
	.sectionflags	@""
	.align	4


	//----- nvinfo : EIATTR_CUDA_API_VERSION
	.align		4
        /*0000*/ 	.byte	0x04, 0x37
        /*0002*/ 	.short	(.L_173 - .L_172)
.L_172:
        /*0004*/ 	.word	0x00000082


	//----- nvinfo : EIATTR_KPARAM_INFO
	.align		4
.L_173:
        /*0008*/ 	.byte	0x04, 0x17
        /*000a*/ 	.short	(.L_175 - .L_174)
.L_174:
        /*000c*/ 	.word	0x00000000
        /*0010*/ 	.short	0x0006
        /*0012*/ 	.short	0x0028
        /*0014*/ 	.byte	0x00, 0xf0, 0x21, 0x00


	//----- nvinfo : EIATTR_KPARAM_INFO
	.align		4
.L_175:
        /*0018*/ 	.byte	0x04, 0x17
        /*001a*/ 	.short	(.L_177 - .L_176)
.L_176:
        /*001c*/ 	.word	0x00000000
        /*0020*/ 	.short	0x0005
        /*0022*/ 	.short	0x0024
        /*0024*/ 	.byte	0x00, 0xf0, 0x11, 0x00


	//----- nvinfo : EIATTR_KPARAM_INFO
	.align		4
.L_177:
        /*0028*/ 	.byte	0x04, 0x17
        /*002a*/ 	.short	(.L_179 - .L_178)
.L_178:
        /*002c*/ 	.word	0x00000000
        /*0030*/ 	.short	0x0004
        /*0032*/ 	.short	0x0020
        /*0034*/ 	.byte	0x00, 0xf0, 0x11, 0x00


	//----- nvinfo : EIATTR_KPARAM_INFO
	.align		4
.L_179:
        /*0038*/ 	.byte	0x04, 0x17
        /*003a*/ 	.short	(.L_181 - .L_180)
.L_180:
        /*003c*/ 	.word	0x00000000
        /*0040*/ 	.short	0x0003
        /*0042*/ 	.short	0x0018
        /*0044*/ 	.byte	0x00, 0xf0, 0x21, 0x00


	//----- nvinfo : EIATTR_KPARAM_INFO
	.align		4
.L_181:
        /*0048*/ 	.byte	0x04, 0x17
        /*004a*/ 	.short	(.L_183 - .L_182)
.L_182:
        /*004c*/ 	.word	0x00000000
        /*0050*/ 	.short	0x0002
        /*0052*/ 	.short	0x0010
        /*0054*/ 	.byte	0x00, 0xf0, 0x21, 0x00


	//----- nvinfo : EIATTR_KPARAM_INFO
	.align		4
.L_183:
        /*0058*/ 	.byte	0x04, 0x17
        /*005a*/ 	.short	(.L_185 - .L_184)
.L_184:
        /*005c*/ 	.word	0x00000000
        /*0060*/ 	.short	0x0001
        /*0062*/ 	.short	0x0008
        /*0064*/ 	.byte	0x00, 0xf0, 0x21, 0x00


	//----- nvinfo : EIATTR_KPARAM_INFO
	.align		4
.L_185:
        /*0068*/ 	.byte	0x04, 0x17
        /*006a*/ 	.short	(.L_187 - .L_186)
.L_186:
        /*006c*/ 	.word	0x00000000
        /*0070*/ 	.short	0x0000
        /*0072*/ 	.short	0x0000
        /*0074*/ 	.byte	0x00, 0xf0, 0x21, 0x00


	//----- nvinfo : EIATTR_SPARSE_MMA_MASK
	.align		4
.L_187:
        /*0078*/ 	.byte	0x03, 0x50
        /*007a*/ 	.short	0x0000


	//----- nvinfo : EIATTR_MAXREG_COUNT
	.align		4
        /*007c*/ 	.byte	0x03, 0x1b
        /*007e*/ 	.short	0x00ff


	//----- nvinfo : EIATTR_MERCURY_ISA_VERSION
	.align		4
        /*0080*/ 	.byte	0x03, 0x5f
        /*0082*/ 	.short	0x0101


	//----- nvinfo : EIATTR_EXIT_INSTR_OFFSETS
	.align		4
        /*0084*/ 	.byte	0x04, 0x1c
        /*0086*/ 	.short	(.L_189 - .L_188)


	//   ....[0]....
.L_188:
        /*0088*/ 	.word	0x000003a0


	//----- nvinfo : EIATTR_CBANK_PARAM_SIZE
	.align		4
.L_189:
        /*008c*/ 	.byte	0x03, 0x19
        /*008e*/ 	.short	0x0030


	//----- nvinfo : EIATTR_PARAM_CBANK
	.align		4
        /*0090*/ 	.byte	0x04, 0x0a
        /*0092*/ 	.short	(.L_191 - .L_190)
	.align		4
.L_190:
        /*0094*/ 	.word	index@(.nv.constant0._ZN17fastertransformer36add_bias_input_COL32_int8I_DataTypeOI6__halfEEvPT_PKaPKS2_S7_iiPKf)
        /*0098*/ 	.short	0x0210
        /*009a*/ 	.short	0x0030


	//----- nvinfo : EIATTR_SW_WAR
	.align		4
.L_191:
        /*009c*/ 	.byte	0x04, 0x36
        /*009e*/ 	.short	(.L_193 - .L_192)
.L_192:
        /*00a0*/ 	.word	0x00000008
.L_193:


//--------------------- .nv.info._ZN17fastertransformer36add_bias_input_COL32_int8I_DataTypeOIfEEvPT_PKaPKS1_S6_iiPKf --------------------------
	.section	.nv.info._ZN17fastertransformer36add_bias_input_COL32_int8I_DataTypeOIfEEvPT_PKaPKS1_S6_iiPKf,"",@"SHT_CUDA_INFO"
	.sectionflags	@""
	.align	4


	//----- nvinfo : EIATTR_CUDA_API_VERSION
	.align		4
        /*0000*/ 	.byte	0x04, 0x37
        /*0002*/ 	.short	(.L_195 - .L_194)
.L_194:
        /*0004*/ 	.word	0x00000082


	//----- nvinfo : EIATTR_KPARAM_INFO
	.align		4
.L_195:
        /*0008*/ 	.byte	0x04, 0x17
        /*000a*/ 	.short	(.L_197 - .L_196)
.L_196:
        /*000c*/ 	.word	0x00000000
        /*0010*/ 	.short	0x0006
        /*0012*/ 	.short	0x0028
        /*0014*/ 	.byte	0x00, 0xf0, 0x21, 0x00


	//----- nvinfo : EIATTR_KPARAM_INFO
	.align		4
.L_197:
        /*0018*/ 	.byte	0x04, 0x17
        /*001a*/ 	.short	(.L_199 - .L_198)
.L_198:
        /*001c*/ 	.word	0x00000000
        /*0020*/ 	.short	0x0005
        /*0022*/ 	.short	0x0024
        /*0024*/ 	.byte	0x00, 0xf0, 0x11, 0x00


	//----- nvinfo : EIATTR_KPARAM_INFO
	.align		4
.L_199:
        /*0028*/ 	.byte	0x04, 0x17
        /*002a*/ 	.short	(.L_201 - .L_200)
.L_200:
        /*002c*/ 	.word	0x00000000
        /*0030*/ 	.short	0x0004
        /*0032*/ 	.short	0x0020
        /*0034*/ 	.byte	0x00, 0xf0, 0x11, 0x00


	//----- nvinfo : EIATTR_KPARAM_INFO
	.align		4
.L_201:
        /*0038*/ 	.byte	0x04, 0x17
        /*003a*/ 	.short	(.L_203 - .L_202)
.L_202:
        /*003c*/ 	.word	0x00000000
        /*0040*/ 	.short	0x0003
        /*0042*/ 	.short	0x0018
        /*0044*/ 	.byte	0x00, 0xf0, 0x21, 0x00


	//----- nvinfo : EIATTR_KPARAM_INFO
	.align		4
.L_203:
        /*0048*/ 	.byte	0x04, 0x17
        /*004a*/ 	.short	(.L_205 - .L_204)
.L_204:
        /*004c*/ 	.word	0x00000000
        /*0050*/ 	.short	0x0002
        /*0052*/ 	.short	0x0010
        /*0054*/ 	.byte	0x00, 0xf0, 0x21, 0x00


	//----- nvinfo : EIATTR_KPARAM_INFO
	.align		4
.L_205:
        /*0058*/ 	.byte	0x04, 0x17
        /*005a*/ 	.short	(.L_207 - .L_206)
.L_206:
        /*005c*/ 	.word	0x00000000
        /*0060*/ 	.short	0x0001
        /*0062*/ 	.short	0x0008
        /*0064*/ 	.byte	0x00, 0xf0, 0x21, 0x00


	//----- nvinfo : EIATTR_KPARAM_INFO
	.align		4
.L_207:
        /*0068*/ 	.byte	0x04, 0x17
        /*006a*/ 	.short	(.L_209 - .L_208)
.L_208:
        /*006c*/ 	.word	0x00000000
        /*0070*/ 	.short	0x0000
        /*0072*/ 	.short	0x0000
        /*0074*/ 	.byte	0x00, 0xf0, 0x21, 0x00


	//----- nvinfo : EIATTR_SPARSE_MMA_MASK
	.align		4
.L_209:
        /*0078*/ 	.byte	0x03, 0x50
        /*007a*/ 	.short	0x0000


	//----- nvinfo : EIATTR_MAXREG_COUNT
	.align		4
        /*007c*/ 	.byte	0x03, 0x1b
        /*007e*/ 	.short	0x00ff


	//----- nvinfo : EIATTR_MERCURY_ISA_VERSION
	.align		4
        /*0080*/ 	.byte	0x03, 0x5f
        /*0082*/ 	.short	0x0101


	//----- nvinfo : EIATTR_EXIT_INSTR_OFFSETS
	.align		4
        /*0084*/ 	.byte	0x04, 0x1c
        /*0086*/ 	.short	(.L_211 - .L_210)


	//   ....[0]....
.L_210:
        /*0088*/ 	.word	0x000002e0


	//----- nvinfo : EIATTR_CBANK_PARAM_SIZE
	.align		4
.L_211:
        /*008c*/ 	.byte	0x03, 0x19
        /*008e*/ 	.short	0x0030


	//----- nvinfo : EIATTR_PARAM_CBANK
	.align		4
        /*0090*/ 	.byte	0x04, 0x0a
        /*0092*/ 	.short	(.L_213 - .L_212)
	.align		4
.L_212:
        /*0094*/ 	.word	index@(.nv.constant0._ZN17fastertransformer36add_bias_input_COL32_int8I_DataTypeOIfEEvPT_PKaPKS1_S6_iiPKf)
        /*0098*/ 	.short	0x0210
        /*009a*/ 	.short	0x0030


	//----- nvinfo : EIATTR_SW_WAR
	.align		4
.L_213:
        /*009c*/ 	.byte	0x04, 0x36
        /*009e*/ 	.short	(.L_215 - .L_214)
.L_214:
        /*00a0*/ 	.word	0x00000008
.L_215:


//--------------------- .nv.info._ZN17fastertransformer13T5addResidualI6__halfEEvPT_PKS2_ii --------------------------
	.section	.nv.info._ZN17fastertransformer13T5addResidualI6__halfEEvPT_PKS2_ii,"",@"SHT_CUDA_INFO"
	.sectionflags	@""
	.align	4


	//----- nvinfo : EIATTR_CUDA_API_VERSION
	.align		4
        /*0000*/ 	.byte	0x04, 0x37
        /*0002*/ 	.short	(.L_217 - .L_216)
.L_216:
        /*0004*/ 	.word	0x00000082


	//----- nvinfo : EIATTR_KPARAM_INFO
	.align		4
.L_217:
        /*0008*/ 	.byte	0x04, 0x17
        /*000a*/ 	.short	(.L_219 - .L_218)
.L_218:
        /*000c*/ 	.word	0x00000000
        /*0010*/ 	.short	0x0003
        /*0012*/ 	.short	0x0014
        /*0014*/ 	.byte	0x00, 0xf0, 0x11, 0x00


	//----- nvinfo : EIATTR_KPARAM_INFO
	.align		4
.L_219:
        /*0018*/ 	.byte	0x04, 0x17
        /*001a*/ 	.short	(.L_221 - .L_220)
.L_220:
        /*001c*/ 	.word	0x00000000
        /*0020*/ 	.short	0x0002
        /*0022*/ 	.short	0x0010
        /*0024*/ 	.byte	0x00, 0xf0, 0x11, 0x00


	//----- nvinfo : EIATTR_KPARAM_INFO
	.align		4
.L_221:
        /*0028*/ 	.byte	0x04, 0x17
        /*002a*/ 	.short	(.L_223 - .L_222)
.L_222:
        /*002c*/ 	.word	0x00000000
        /*0030*/ 	.short	0x0001
        /*0032*/ 	.short	0x0008
        /*0034*/ 	.byte	0x00, 0xf0, 0x21, 0x00


	//----- nvinfo : EIATTR_KPARAM_INFO
	.align		4
.L_223:
        /*0038*/ 	.byte	0x04, 0x17
        /*003a*/ 	.short	(.L_225 - .L_224)
.L_224:
        /*003c*/ 	.word	0x00000000
        /*0040*/ 	.short	0x0000
        /*0042*/ 	.short	0x0000
        /*0044*/ 	.byte	0x00, 0xf0, 0x21, 0x00


	//----- nvinfo : EIATTR_SPARSE_MMA_MASK
	.align		4
.L_225:
        /*0048*/ 	.byte	0x03, 0x50
        /*004a*/ 	.short	0x0000


	//----- nvinfo : EIATTR_MAXREG_COUNT
	.align		4
        /*004c*/ 	.byte	0x03, 0x1b
        /*004e*/ 	.short	0x00ff


	//----- nvinfo : EIATTR_MERCURY_ISA_VERSION
	.align		4
        /*0050*/ 	.byte	0x03, 0x5f
        /*0052*/ 	.short	0x0101


	//----- nvinfo : EIATTR_EXIT_INSTR_OFFSETS
	.align		4
        /*0054*/ 	.byte	0x04, 0x1c
        /*0056*/ 	.short	(.L_227 - .L_226)


	//   ....[0]....
.L_226:
        /*0058*/ 	.word	0x00000070


	//   ....[1]....
        /*005c*/ 	.word	0x000001c0


	//----- nvinfo : EIATTR_CBANK_PARAM_SIZE
	.align		4
.L_227:
        /*0060*/ 	.byte	0x03, 0x19
        /*0062*/ 	.short	0x0018


	//----- nvinfo : EIATTR_PARAM_CBANK
	.align		4
        /*0064*/ 	.byte	0x04, 0x0a
        /*0066*/ 	.short	(.L_229 - .L_228)
	.align		4
.L_228:
        /*0068*/ 	.word	index@(.nv.constant0._ZN17fastertransformer13T5addResidualI6__halfEEvPT_PKS2_ii)
        /*006c*/ 	.short	0x0210
        /*006e*/ 	.short	0x0018


	//----- nvinfo : EIATTR_SW_WAR
	.align		4
.L_229:
        /*0070*/ 	.byte	0x04, 0x36
        /*0072*/ 	.short	(.L_231 - .L_230)
.L_230:
        /*0074*/ 	.word	0x00000008
.L_231:


//--------------------- .nv.info._ZN17fastertransformer13T5addResidualIfEEvPT_PKS1_ii --------------------------
	.section	.nv.info._ZN17fastertransformer13T5addResidualIfEEvPT_PKS1_ii,"",@"SHT_CUDA_INFO"
	.sectionflags	@""
	.align	4


	//----- nvinfo : EIATTR_CUDA_API_VERSION
	.align		4
        /*0000*/ 	.byte	0x04, 0x37
        /*0002*/ 	.short	(.L_233 - .L_232)
.L_232:
        /*0004*/ 	.word	0x00000082


	//----- nvinfo : EIATTR_KPARAM_INFO
	.align		4
.L_233:
        /*0008*/ 	.byte	0x04, 0x17
        /*000a*/ 	.short	(.L_235 - .L_234)
.L_234:
        /*000c*/ 	.word	0x00000000
        /*0010*/ 	.short	0x0003
        /*0012*/ 	.short	0x0014
        /*0014*/ 	.byte	0x00, 0xf0, 0x11, 0x00


	//----- nvinfo : EIATTR_KPARAM_INFO
	.align		4
.L_235:
        /*0018*/ 	.byte	0x04, 0x17
        /*001a*/ 	.short	(.L_237 - .L_236)
.L_236:
        /*001c*/ 	.word	0x00000000
        /*0020*/ 	.short	0x0002
        /*0022*/ 	.short	0x0010
        /*0024*/ 	.byte	0x00, 0xf0, 0x11, 0x00


	//----- nvinfo : EIATTR_KPARAM_INFO
	.align		4
.L_237:
        /*0028*/ 	.byte	0x04, 0x17
        /*002a*/ 	.short	(.L_239 - .L_238)
.L_238:
        /*002c*/ 	.word	0x00000000
        /*0030*/ 	.short	0x0001
        /*0032*/ 	.short	0x0008
        /*0034*/ 	.byte	0x00, 0xf0, 0x21, 0x00


	//----- nvinfo : EIATTR_KPARAM_INFO
	.align		4
.L_239:
        /*0038*/ 	.byte	0x04, 0x17
        /*003a*/ 	.short	(.L_241 - .L_240)
.L_240:
        /*003c*/ 	.word	0x00000000
        /*0040*/ 	.short	0x0000
        /*0042*/ 	.short	0x0000
        /*0044*/ 	.byte	0x00, 0xf0, 0x21, 0x00


	//----- nvinfo : EIATTR_SPARSE_MMA_MASK
	.align		4
.L_241:
        /*0048*/ 	.byte	0x03, 0x50
        /*004a*/ 	.short	0x0000


	//----- nvinfo : EIATTR_MAXREG_COUNT
	.align		4
        /*004c*/ 	.byte	0x03, 0x1b
        /*004e*/ 	.short	0x00ff


	//----- nvinfo : EIATTR_MERCURY_ISA_VERSION
	.align		4
        /*0050*/ 	.byte	0x03, 0x5f
        /*0052*/ 	.short	0x0101


	//----- nvinfo : EIATTR_EXIT_INSTR_OFFSETS
	.align		4
        /*0054*/ 	.byte	0x04, 0x1c
        /*0056*/ 	.short	(.L_243 - .L_242)


	//   ....[0]....
.L_242:
        /*0058*/ 	.word	0x00000070


	//   ....[1]....
        /*005c*/ 	.word	0x00000130


	//----- nvinfo : EIATTR_CBANK_PARAM_SIZE
	.align		4
.L_243:
        /*0060*/ 	.byte	0x03, 0x19
        /*0062*/ 	.short	0x0018


	//----- nvinfo : EIATTR_PARAM_CBANK
	.align		4
        /*0064*/ 	.byte	0x04, 0x0a
        /*0066*/ 	.short	(.L_245 - .L_244)
	.align		4
.L_244:
        /*0068*/ 	.word	index@(.nv.constant0._ZN17fastertransformer13T5addResidualIfEEvPT_PKS1_ii)
        /*006c*/ 	.short	0x0210
        /*006e*/ 	.short	0x0018


	//----- nvinfo : EIATTR_SW_WAR
	.align		4
.L_245:
        /*0070*/ 	.byte	0x04, 0x36
        /*0072*/ 	.short	(.L_247 - .L_246)
.L_246:
        /*0074*/ 	.word	0x00000008
.L_247:


//--------------------- .nv.info._ZN17fastertransformer27addBiasAttentionFfnResidualI6__halfEEvPT_PKS2_S5_S5_S5_iii --------------------------
	.section	.nv.info._ZN17fastertransformer27addBiasAttentionFfnResidualI6__halfEEvPT_PKS2_S5_S5_S5_iii,"",@"SHT_CUDA_INFO"
	.sectionflags	@""
	.align	4


	//----- nvinfo : EIATTR_CUDA_API_VERSION
	.align		4
        /*0000*/ 	.byte	0x04, 0x37
        /*0002*/ 	.short	(.L_249 - .L_248)
.L_248:
        /*0004*/ 	.word	0x00000082


	//----- nvinfo : EIATTR_KPARAM_INFO
	.align		4
.L_249:
        /*0008*/ 	.byte	0x04, 0x17
        /*000a*/ 	.short	(.L_251 - .L_250)
.L_250:
        /*000c*/ 	.word	0x00000000
        /*0010*/ 	.short	0x0007
        /*0012*/ 	.short	0x0030
        /*0014*/ 	.byte	0x00, 0xf0, 0x11, 0x00


	//----- nvinfo : EIATTR_KPARAM_INFO
	.align		4
.L_251:
        /*0018*/ 	.byte	0x04, 0x17
        /*001a*/ 	.short	(.L_253 - .L_252)
.L_252:
        /*001c*/ 	.word	0x00000000
        /*0020*/ 	.short	0x0006
        /*0022*/ 	.short	0x002c
        /*0024*/ 	.byte	0x00, 0xf0, 0x11, 0x00


	//----- nvinfo : EIATTR_KPARAM_INFO
	.align		4
.L_253:
        /*0028*/ 	.byte	0x04, 0x17
        /*002a*/ 	.short	(.L_255 - .L_254)
.L_254:
        /*002c*/ 	.word	0x00000000
        /*0030*/ 	.short	0x0005
        /*0032*/ 	.short	0x0028
        /*0034*/ 	.byte	0x00, 0xf0, 0x11, 0x00


	//----- nvinfo : EIATTR_KPARAM_INFO
	.align		4
.L_255:
        /*0038*/ 	.byte	0x04, 0x17
        /*003a*/ 	.short	(.L_257 - .L_256)
.L_256:
        /*003c*/ 	.word	0x00000000
        /*0040*/ 	.short	0x0004
        /*0042*/ 	.short	0x0020
        /*0044*/ 	.byte	0x00, 0xf0, 0x21, 0x00


	//----- nvinfo : EIATTR_KPARAM_INFO
	.align		4
.L_257:
        /*0048*/ 	.byte	0x04, 0x17
        /*004a*/ 	.short	(.L_259 - .L_258)
.L_258:
        /*004c*/ 	.word	0x00000000
        /*0050*/ 	.short	0x0003
        /*0052*/ 	.short	0x0018
        /*0054*/ 	.byte	0x00, 0xf0, 0x21, 0x00


	//----- nvinfo : EIATTR_KPARAM_INFO
	.align		4
.L_259:
        /*0058*/ 	.byte	0x04, 0x17
        /*005a*/ 	.short	(.L_261 - .L_260)
.L_260:
        /*005c*/ 	.word	0x00000000
        /*0060*/ 	.short	0x0002
        /*0062*/ 	.short	0x0010
        /*0064*/ 	.byte	0x00, 0xf0, 0x21, 0x00


	//----- nvinfo : EIATTR_KPARAM_INFO
	.align		4
.L_261:
        /*0068*/ 	.byte	0x04, 0x17
        /*006a*/ 	.short	(.L_263 - .L_262)
.L_262:
        /*006c*/ 	.word	0x00000000
        /*0070*/ 	.short	0x0001
        /*0072*/ 	.short	0x0008
        /*0074*/ 	.byte	0x00, 0xf0, 0x21, 0x00


	//----- nvinfo : EIATTR_KPARAM_INFO
	.align		4
.L_263:
        /*0078*/ 	.byte	0x04, 0x17
        /*007a*/ 	.short	(.L_265 - .L_264)
.L_264:
        /*007c*/ 	.word	0x00000000
        /*0080*/ 	.short	0x0000
        /*0082*/ 	.short	0x0000
        /*0084*/ 	.byte	0x00, 0xf0, 0x21, 0x00


	//----- nvinfo : EIATTR_SPARSE_MMA_MASK
	.align		4
.L_265:
        /*0088*/ 	.byte	0x03, 0x50
        /*008a*/ 	.short	0x0000


	//----- nvinfo : EIATTR_MAXREG_COUNT
	.align		4
        /*008c*/ 	.byte	0x03, 0x1b
        /*008e*/ 	.short	0x00ff


	//----- nvinfo : EIATTR_MERCURY_ISA_VERSION
	.align		4
        /*0090*/ 	.byte	0x03, 0x5f
        /*0092*/ 	.short	0x0101


	//----- nvinfo : EIATTR_EXIT_INSTR_OFFSETS
	.align		4
        /*0094*/ 	.byte	0x04, 0x1c
        /*0096*/ 	.short	(.L_267 - .L_266)


	//   ....[0]....
.L_266:
        /*0098*/ 	.word	0x00000070


	//   ....[1]....
        /*009c*/ 	.word	0x00000280


	//----- nvinfo : EIATTR_CBANK_PARAM_SIZE
	.align		4
.L_267:
        /*00a0*/ 	.byte	0x03, 0x19
        /*00a2*/ 	.short	0x0034


	//----- nvinfo : EIATTR_PARAM_CBANK
	.align		4
        /*00a4*/ 	.byte	0x04, 0x0a
        /*00a6*/ 	.short	(.L_269 - .L_268)
	.align		4
.L_268:
        /*00a8*/ 	.word	index@(.nv.constant0._ZN17fastertransformer27addBiasAttentionFfnResidualI6__halfEEvPT_PKS2_S5_S5_S5_iii)
        /*00ac*/ 	.short	0x0210
        /*00ae*/ 	.short	0x0034


	//----- nvinfo : EIATTR_SW_WAR
	.align		4
.L_269:
        /*00b0*/ 	.byte	0x04, 0x36
        /*00b2*/ 	.short	(.L_271 - .L_270)
.L_270:
        /*00b4*/ 	.word	0x00000008
.L_271:


//--------------------- .nv.info._ZN17fastertransformer27addBiasAttentionFfnResidualI6__halfEEvPT_PKS2_S5_S5_iii --------------------------
	.section	.nv.info._ZN17fastertransformer27addBiasAttentionFfnResidualI6__halfEEvPT_PKS2_S5_S5_iii,"",@"SHT_CUDA_INFO"
	.sectionflags	@""
	.align	4


	//----- nvinfo : EIATTR_CUDA_API_VERSION
	.align		4
        /*0000*/ 	.byte	0x04, 0x37
        /*0002*/ 	.short	(.L_273 - .L_272)
.L_272:
        /*0004*/ 	.word	0x00000082


	//----- nvinfo : EIATTR_KPARAM_INFO
	.align		4
.L_273:
        /*0008*/ 	.byte	0x04, 0x17
        /*000a*/ 	.short	(.L_275 - .L_274)
.L_274:
        /*000c*/ 	.word	0x00000000
        /*0010*/ 	.short	0x0006
        /*0012*/ 	.short	0x0028
        /*0014*/ 	.byte	0x00, 0xf0, 0x11, 0x00


	//----- nvinfo : EIATTR_KPARAM_INFO
	.align		4
.L_275:
        /*0018*/ 	.byte	0x04, 0x17
        /*001a*/ 	.short	(.L_277 - .L_276)
.L_276:
        /*001c*/ 	.word	0x00000000
        /*0020*/ 	.short	0x0005
        /*0022*/ 	.short	0x0024
        /*0024*/ 	.byte	0x00, 0xf0, 0x11, 0x00


	//----- nvinfo : EIATTR_KPARAM_INFO
	.align		4
.L_277:
        /*0028*/ 	.byte	0x04, 0x17
        /*002a*/ 	.short	(.L_279 - .L_278)
.L_278:
        /*002c*/ 	.word	0x00000000
        /*0030*/ 	.short	0x0004
        /*0032*/ 	.short	0x0020
        /*0034*/ 	.byte	0x00, 0xf0, 0x11, 0x00


	//----- nvinfo : EIATTR_KPARAM_INFO
	.align		4
.L_279:
        /*0038*/ 	.byte	0x04, 0x17
        /*003a*/ 	.short	(.L_281 - .L_280)
.L_280:
        /*003c*/ 	.word	0x00000000
        /*0040*/ 	.short	0x0003
        /*0042*/ 	.short	0x0018
        /*0044*/ 	.byte	0x00, 0xf0, 0x21, 0x00


	//----- nvinfo : EIATTR_KPARAM_INFO
	.align		4
.L_281:
        /*0048*/ 	.byte	0x04, 0x17
        /*004a*/ 	.short	(.L_283 - .L_282)
.L_282:
        /*004c*/ 	.word	0x00000000
        /*0050*/ 	.short	0x0002
        /*0052*/ 	.short	0x0010
        /*0054*/ 	.byte	0x00, 0xf0, 0x21, 0x00


	//----- nvinfo : EIATTR_KPARAM_INFO
	.align		4
.L_283:
        /*0058*/ 	.byte	0x04, 0x17
        /*005a*/ 	.short	(.L_285 - .L_284)
.L_284:
        /*005c*/ 	.word	0x00000000
        /*0060*/ 	.short	0x0001
        /*0062*/ 	.short	0x0008
        /*0064*/ 	.byte	0x00, 0xf0, 0x21, 0x00


	//----- nvinfo : EIATTR_KPARAM_INFO
	.align		4
.L_285:
        /*0068*/ 	.byte	0x04, 0x17
        /*006a*/ 	.short	(.L_287 - .L_286)
.L_286:
        /*006c*/ 	.word	0x00000000
        /*0070*/ 	.short	0x0000
        /*0072*/ 	.short	0x0000
        /*0074*/ 	.byte	0x00, 0xf0, 0x21, 0x00


	//----- nvinfo : EIATTR_SPARSE_MMA_MASK
	.align		4
.L_287:
        /*0078*/ 	.byte	0x03, 0x50
        /*007a*/ 	.short	0x0000


	//----- nvinfo : EIATTR_MAXREG_COUNT
	.align		4
        /*007c*/ 	.byte	0x03, 0x1b
        /*007e*/ 	.short	0x00ff


	//----- nvinfo : EIATTR_MERCURY_ISA_VERSION
	.align		4
        /*0080*/ 	.byte	0x03, 0x5f
        /*0082*/ 	.short	0x0101


	//----- nvinfo : EIATTR_EXIT_INSTR_OFFSETS
	.align		4
        /*0084*/ 	.byte	0x04, 0x1c
        /*0086*/ 	.short	(.L_289 - .L_288)


	//   ....[0]....
.L_288:
        /*0088*/ 	.word	0x00000070


	//   ....[1]....
        /*008c*/ 	.word	0x00000260


	//----- nvinfo : EIATTR_CBANK_PARAM_SIZE
	.align		4
.L_289:
        /*0090*/ 	.byte	0x03, 0x19
        /*0092*/ 	.short	0x002c


	//----- nvinfo : EIATTR_PARAM_CBANK
	.align		4
        /*0094*/ 	.byte	0x04, 0x0a
        /*0096*/ 	.short	(.L_291 - .L_290)
	.align		4
.L_290:
        /*0098*/ 	.word	index@(.nv.constant0._ZN17fastertransformer27addBiasAttentionFfnResidualI6__halfEEvPT_PKS2_S5_S5_iii)
        /*009c*/ 	.short	0x0210
        /*009e*/ 	.short	0x002c


	//----- nvinfo : EIATTR_SW_WAR
	.align		4
.L_291:
        /*00a0*/ 	.byte	0x04, 0x36
        /*00a2*/ 	.short	(.L_293 - .L_292)
.L_292:
        /*00a4*/ 	.word	0x00000008
.L_293:


//--------------------- .nv.info._ZN17fastertransformer27addBiasAttentionFfnResidualIfEEvPT_PKS1_S4_S4_S4_iii --------------------------
	.section	.nv.info._ZN17fastertransformer27addBiasAttentionFfnResidualIfEEvPT_PKS1_S4_S4_S4_iii,"",@"SHT_CUDA_INFO"
	.sectionflags	@""
	.align	4


	//----- nvinfo : EIATTR_CUDA_API_VERSION
	.align		4
        /*0000*/ 	.byte	0x04, 0x37
        /*0002*/ 	.short	(.L_295 - .L_294)
.L_294:
        /*0004*/ 	.word	0x00000082


	//----- nvinfo : EIATTR_KPARAM_INFO
	.align		4
.L_295:
        /*0008*/ 	.byte	0x04, 0x17
        /*000a*/ 	.short	(.L_297 - .L_296)
.L_296:
        /*000c*/ 	.word	0x00000000
        /*0010*/ 	.short	0x0007
        /*0012*/ 	.short	0x0030
        /*0014*/ 	.byte	0x00, 0xf0, 0x11, 0x00


	//----- nvinfo : EIATTR_KPARAM_INFO
	.align		4
.L_297:
        /*0018*/ 	.byte	0x04, 0x17
        /*001a*/ 	.short	(.L_299 - .L_298)
.L_298:
        /*001c*/ 	.word	0x00000000
        /*0020*/ 	.short	0x0006
        /*0022*/ 	.short	0x002c
        /*0024*/ 	.byte	0x00, 0xf0, 0x11, 0x00


	//----- nvinfo : EIATTR_KPARAM_INFO
	.align		4
.L_299:
        /*0028*/ 	.byte	0x04, 0x17
        /*002a*/ 	.short	(.L_301 - .L_300)
.L_300:
        /*002c*/ 	.word	0x00000000
        /*0030*/ 	.short	0x0005
        /*0032*/ 	.short	0x0028
        /*0034*/ 	.byte	0x00, 0xf0, 0x11, 0x00


	//----- nvinfo : EIATTR_KPARAM_INFO
	.align		4
.L_301:
        /*0038*/ 	.byte	0x04, 0x17
        /*003a*/ 	.short	(.L_303 - .L_302)
.L_302:
        /*003c*/ 	.word	0x00000000
        /*0040*/ 	.short	0x0004
        /*0042*/ 	.short	0x0020
        /*0044*/ 	.byte	0x00, 0xf0, 0x21, 0x00


	//----- nvinfo : EIATTR_KPARAM_INFO
	.align		4
.L_303:
        /*0048*/ 	.byte	0x04, 0x17
        /*004a*/ 	.short	(.L_305 - .L_304)
.L_304:
        /*004c*/ 	.word	0x00000000
        /*0050*/ 	.short	0x0003
        /*0052*/ 	.short	0x0018
        /*0054*/ 	.byte	0x00, 0xf0, 0x21, 0x00


	//----- nvinfo : EIATTR_KPARAM_INFO
	.align		4
.L_305:
        /*0058*/ 	.byte	0x04, 0x17
        /*005a*/ 	.short	(.L_307 - .L_306)
.L_306:
        /*005c*/ 	.word	0x00000000
        /*0060*/ 	.short	0x0002
        /*0062*/ 	.short	0x0010
        /*0064*/ 	.byte	0x00, 0xf0, 0x21, 0x00


	//----- nvinfo : EIATTR_KPARAM_INFO
	.align		4
.L_307:
        /*0068*/ 	.byte	0x04, 0x17
        /*006a*/ 	.short	(.L_309 - .L_308)
.L_308:
        /*006c*/ 	.word	0x00000000
        /*0070*/ 	.short	0x0001
        /*0072*/ 	.short	0x0008
        /*0074*/ 	.byte	0x00, 0xf0, 0x21, 0x00


	//----- nvinfo : EIATTR_KPARAM_INFO
	.align		4
.L_309:
        /*0078*/ 	.byte	0x04, 0x17
        /*007a*/ 	.short	(.L_311 - .L_310)
.L_310:
        /*007c*/ 	.word	0x00000000
        /*0080*/ 	.short	0x0000
        /*0082*/ 	.short	0x0000
        /*0084*/ 	.byte	0x00, 0xf0, 0x21, 0x00


	//----- nvinfo : EIATTR_SPARSE_MMA_MASK
	.align		4
.L_311:
        /*0088*/ 	.byte	0x03, 0x50
        /*008a*/ 	.short	0x0000


	//----- nvinfo : EIATTR_MAXREG_COUNT
	.align		4
        /*008c*/ 	.byte	0x03, 0x1b
        /*008e*/ 	.short	0x00ff


	//----- nvinfo : EIATTR_MERCURY_ISA_VERSION
	.align		4
        /*0090*/ 	.byte	0x03, 0x5f
        /*0092*/ 	.short	0x0101


	//----- nvinfo : EIATTR_EXIT_INSTR_OFFSETS
	.align		4
        /*0094*/ 	.byte	0x04, 0x1c
        /*0096*/ 	.short	(.L_313 - .L_312)


	//   ....[0]....
.L_312:
        /*0098*/ 	.word	0x00000070


	//   ....[1]....
        /*009c*/ 	.word	0x00000260


	//----- nvinfo : EIATTR_CBANK_PARAM_SIZE
	.align		4
.L_313:
        /*00a0*/ 	.byte	0x03, 0x19
        /*00a2*/ 	.short	0x0034


	//----- nvinfo : EIATTR_PARAM_CBANK
	.align		4
        /*00a4*/ 	.byte	0x04, 0x0a
        /*00a6*/ 	.short	(.L_315 - .L_314)
	.align		4
.L_314:
        /*00a8*/ 	.word	index@(.nv.constant0._ZN17fastertransformer27addBiasAttentionFfnResidualIfEEvPT_PKS1_S4_S4_S4_iii)
        /*00ac*/ 	.short	0x0210
        /*00ae*/ 	.short	0x0034


	//----- nvinfo : EIATTR_SW_WAR
	.align		4
.L_315:
        /*00b0*/ 	.byte	0x04, 0x36
        /*00b2*/ 	.short	(.L_317 - .L_316)
.L_316:
        /*00b4*/ 	.word	0x00000008
.L_317:


//--------------------- .nv.info._ZN17fastertransformer27addBiasAttentionFfnResidualIfEEvPT_PKS1_S4_S4_iii --------------------------
	.section	.nv.info._ZN17fastertransformer27addBiasAttentionFfnResidualIfEEvPT_PKS1_S4_S4_iii,"",@"SHT_CUDA_INFO"
	.sectionflags	@""
	.align	4


	//----- nvinfo : EIATTR_CUDA_API_VERSION
	.align		4
        /*0000*/ 	.byte	0x04, 0x37
        /*0002*/ 	.short	(.L_319 - .L_318)
.L_318:
        /*0004*/ 	.word	0x00000082


	//----- nvinfo : EIATTR_KPARAM_INFO
	.align		4
.L_319:
        /*0008*/ 	.byte	0x04, 0x17
        /*000a*/ 	.short	(.L_321 - .L_320)
.L_320:
        /*000c*/ 	.word	0x00000000
        /*0010*/ 	.short	0x0006
        /*0012*/ 	.short	0x0028
        /*0014*/ 	.byte	0x00, 0xf0, 0x11, 0x00


	//----- nvinfo : EIATTR_KPARAM_INFO
	.align		4
.L_321:
        /*0018*/ 	.byte	0x04, 0x17
        /*001a*/ 	.short	(.L_323 - .L_322)
.L_322:
        /*001c*/ 	.word	0x00000000
        /*0020*/ 	.short	0x0005
        /*0022*/ 	.short	0x0024
        /*0024*/ 	.byte	0x00, 0xf0, 0x11, 0x00


	//----- nvinfo : EIATTR_KPARAM_INFO
	.align		4
.L_323:
        /*0028*/ 	.byte	0x04, 0x17
        /*002a*/ 	.short	(.L_325 - .L_324)
.L_324:
        /*002c*/ 	.word	0x00000000
        /*0030*/ 	.short	0x0004
        /*0032*/ 	.short	0x0020
        /*0034*/ 	.byte	0x00, 0xf0, 0x11, 0x00


	//----- nvinfo : EIATTR_KPARAM_INFO
	.align		4
.L_325:
        /*0038*/ 	.byte	0x04, 0x17
        /*003a*/ 	.short	(.L_327 - .L_326)
.L_326:
        /*003c*/ 	.word	0x00000000
        /*0040*/ 	.short	0x0003
        /*0042*/ 	.short	0x0018
        /*0044*/ 	.byte	0x00, 0xf0, 0x21, 0x00


	//----- nvinfo : EIATTR_KPARAM_INFO
	.align		4
.L_327:
        /*0048*/ 	.byte	0x04, 0x17
        /*004a*/ 	.short	(.L_329 - .L_328)
.L_328:
        /*004c*/ 	.word	0x00000000
        /*0050*/ 	.short	0x0002
        /*0052*/ 	.short	0x0010
        /*0054*/ 	.byte	0x00, 0xf0, 0x21, 0x00


	//----- nvinfo : EIATTR_KPARAM_INFO
	.align		4
.L_329:
        /*0058*/ 	.byte	0x04, 0x17
        /*005a*/ 	.short	(.L_331 - .L_330)
.L_330:
        /*005c*/ 	.word	0x00000000
        /*0060*/ 	.short	0x0001
        /*0062*/ 	.short	0x0008
        /*0064*/ 	.byte	0x00, 0xf0, 0x21, 0x00


	//----- nvinfo : EIATTR_KPARAM_INFO
	.align		4
.L_331:
        /*0068*/ 	.byte	0x04, 0x17
        /*006a*/ 	.short	(.L_333 - .L_332)
.L_332:
        /*006c*/ 	.word	0x00000000
        /*0070*/ 	.short	0x0000
        /*0072*/ 	.short	0x0000
        /*0074*/ 	.byte	0x00, 0xf0, 0x21, 0x00


	//----- nvinfo : EIATTR_SPARSE_MMA_MASK
	.align		4
.L_333:
        /*0078*/ 	.byte	0x03, 0x50
        /*007a*/ 	.short	0x0000


	//----- nvinfo : EIATTR_MAXREG_COUNT
	.align		4
        /*007c*/ 	.byte	0x03, 0x1b
        /*007e*/ 	.short	0x00ff


	//----- nvinfo : EIATTR_MERCURY_ISA_VERSION
	.align		4
        /*0080*/ 	.byte	0x03, 0x5f
        /*0082*/ 	.short	0x0101


	//----- nvinfo : EIATTR_EXIT_INSTR_OFFSETS
	.align		4
        /*0084*/ 	.byte	0x04, 0x1c
        /*0086*/ 	.short	(.L_335 - .L_334)


	//   ....[0]....
.L_334:
        /*0088*/ 	.word	0x00000070


	//   ....[1]....
        /*008c*/ 	.word	0x000001e0


	//----- nvinfo : EIATTR_CBANK_PARAM_SIZE
	.align		4
.L_335:
        /*0090*/ 	.byte	0x03, 0x19
        /*0092*/ 	.short	0x002c


	//----- nvinfo : EIATTR_PARAM_CBANK
	.align		4
        /*0094*/ 	.byte	0x04, 0x0a
        /*0096*/ 	.short	(.L_337 - .L_336)
	.align		4
.L_336:
        /*0098*/ 	.word	index@(.nv.constant0._ZN17fastertransformer27addBiasAttentionFfnResidualIfEEvPT_PKS1_S4_S4_iii)
        /*009c*/ 	.short	0x0210
        /*009e*/ 	.short	0x002c


	//----- nvinfo : EIATTR_SW_WAR
	.align		4
.L_337:
        /*00a0*/ 	.byte	0x04, 0x36
        /*00a2*/ 	.short	(.L_339 - .L_338)
.L_338:
        /*00a4*/ 	.word	0x00000008
.L_339:


//--------------------- .nv.info._ZN17fastertransformer15addBiasResidualI6__halfLi2ES1_EEvPT_PKT1_PKS2_S8_S8_PKfSA_ii --------------------------
	.section	.nv.info._ZN17fastertransformer15addBiasResidualI6__halfLi2ES1_EEvPT_PKT1_PKS2_S8_S8_PKfSA_ii,"",@"SHT_CUDA_INFO"
	.sectionflags	@""
	.align	4


	//----- nvinfo : EIATTR_CUDA_API_VERSION
	.align		4
        /*0000*/ 	.byte	0x04, 0x37
        /*0002*/ 	.short	(.L_341 - .L_340)
.L_340:
        /*0004*/ 	.word	0x00000082


	//----- nvinfo : EIATTR_KPARAM_INFO
	.align		4
.L_341:
        /*0008*/ 	.byte	0x04, 0x17
        /*000a*/ 	.short	(.L_343 - .L_342)
.L_342:
        /*000c*/ 	.word	0x00000000
        /*0010*/ 	.short	0x0008
        /*0012*/ 	.short	0x003c
        /*0014*/ 	.byte	0x00, 0xf0, 0x11, 0x00


	//----- nvinfo : EIATTR_KPARAM_INFO
	.align		4
.L_343:
        /*0018*/ 	.byte	0x04, 0x17
        /*001a*/ 	.short	(.L_345 - .L_344)
.L_344:
        /*001c*/ 	.word	0x00000000
        /*0020*/ 	.short	0x0007
        /*0022*/ 	.short	0x0038
        /*0024*/ 	.byte	0x00, 0xf0, 0x11, 0x00


	//----- nvinfo : EIATTR_KPARAM_INFO
	.align		4
.L_345:
        /*0028*/ 	.byte	0x04, 0x17
        /*002a*/ 	.short	(.L_347 - .L_346)
.L_346:
        /*002c*/ 	.word	0x00000000
        /*0030*/ 	.short	0x0006
        /*0032*/ 	.short	0x0030
        /*0034*/ 	.byte	0x00, 0xf0, 0x21, 0x00


	//----- nvinfo : EIATTR_KPARAM_INFO
	.align		4
.L_347:
        /*0038*/ 	.byte	0x04, 0x17
        /*003a*/ 	.short	(.L_349 - .L_348)
.L_348:
        /*003c*/ 	.word	0x00000000
        /*0040*/ 	.short	0x0005
        /*0042*/ 	.short	0x0028
        /*0044*/ 	.byte	0x00, 0xf0, 0x21, 0x00


	//----- nvinfo : EIATTR_KPARAM_INFO
	.align		4
.L_349:
        /*0048*/ 	.byte	0x04, 0x17
        /*004a*/ 	.short	(.L_351 - .L_350)
.L_350:
        /*004c*/ 	.word	0x00000000
        /*0050*/ 	.short	0x0004
        /*0052*/ 	.short	0x0020
        /*0054*/ 	.byte	0x00, 0xf0, 0x21, 0x00


	//----- nvinfo : EIATTR_KPARAM_INFO
	.align		4
.L_351:
        /*0058*/ 	.byte	0x04, 0x17
        /*005a*/ 	.short	(.L_353 - .L_352)
.L_352:
        /*005c*/ 	.word	0x00000000
        /*0060*/ 	.short	0x0003
        /*0062*/ 	.short	0x0018
        /*0064*/ 	.byte	0x00, 0xf0, 0x21, 0x00


	//----- nvinfo : EIATTR_KPARAM_INFO
	.align		4
.L_353:
        /*0068*/ 	.byte	0x04, 0x17
        /*006a*/ 	.short	(.L_355 - .L_354)
.L_354:
        /*006c*/ 	.word	0x00000000
        /*0070*/ 	.short	0x0002
        /*0072*/ 	.short	0x0010
        /*0074*/ 	.byte	0x00, 0xf0, 0x21, 0x00


	//----- nvinfo : EIATTR_KPARAM_INFO
	.align		4
.L_355:
        /*0078*/ 	.byte	0x04, 0x17
        /*007a*/ 	.short	(.L_357 - .L_356)
.L_356:
        /*007c*/ 	.word	0x00000000
        /*0080*/ 	.short	0x0001
        /*0082*/ 	.short	0x0008
        /*0084*/ 	.byte	0x00, 0xf0, 0x21, 0x00


	//----- nvinfo : EIATTR_KPARAM_INFO
	.align		4
.L_357:
        /*0088*/ 	.byte	0x04, 0x17
        /*008a*/ 	.short	(.L_359 - .L_358)
.L_358:
        /*008c*/ 	.word	0x00000000
        /*0090*/ 	.short	0x0000
        /*0092*/ 	.short	0x0000
        /*0094*/ 	.byte	0x00, 0xf0, 0x21, 0x00


	//----- nvinfo : EIATTR_SPARSE_MMA_MASK
	.align		4
.L_359:
        /*0098*/ 	.byte	0x03, 0x50
        /*009a*/ 	.short	0x0000


	//----- nvinfo : EIATTR_MAXREG_COUNT
	.align		4
        /*009c*/ 	.byte	0x03, 0x1b
        /*009e*/ 	.short	0x00ff


	//----- nvinfo : EIATTR_MERCURY_ISA_VERSION
	.align		4
        /*00a0*/ 	.byte	0x03, 0x5f
        /*00a2*/ 	.short	0x0101


	//----- nvinfo : EIATTR_EXIT_INSTR_OFFSETS
	.align		4
        /*00a4*/ 	.byte	0x04, 0x1c
        /*00a6*/ 	.short	(.L_361 - .L_360)


	//   ....[0]....
.L_360:
        /*00a8*/ 	.word	0x00000070


	//   ....[1]....
        /*00ac*/ 	.word	0x00000210


	//----- nvinfo : EIATTR_CBANK_PARAM_SIZE
	.align		4
.L_361:
        /*00b0*/ 	.byte	0x03, 0x19
        /*00b2*/ 	.short	0x0040


	//----- nvinfo : EIATTR_PARAM_CBANK
	.align		4
        /*00b4*/ 	.byte	0x04, 0x0a
        /*00b6*/ 	.short	(.L_363 - .L_362)
	.align		4
.L_362:
        /*00b8*/ 	.word	index@(.nv.constant0._ZN17fastertransformer15addBiasResidualI6__halfLi2ES1_EEvPT_PKT1_PKS2_S8_S8_PKfSA_ii)
        /*00bc*/ 	.short	0x0210
        /*00be*/ 	.short	0x0040


	//----- nvinfo : EIATTR_SW_WAR
	.align		4
.L_363:
        /*00c0*/ 	.byte	0x04, 0x36
        /*00c2*/ 	.short	(.L_365 - .L_364)
.L_364:
        /*00c4*/ 	.word	0x00000008
.L_365:


//--------------------- .nv.info._ZN17fastertransformer15addBiasResidualI6__halfLi2EiEEvPT_PKT1_PKS2_S8_S8_PKfSA_ii --------------------------
	.section	.nv.info._ZN17fastertransformer15addBiasResidualI6__halfLi2EiEEvPT_PKT1_PKS2_S8_S8_PKfSA_ii,"",@"SHT_CUDA_INFO"
	.sectionflags	@""
	.align	4


	//----- nvinfo : EIATTR_CUDA_API_VERSION
	.align		4
        /*0000*/ 	.byte	0x04, 0x37
        /*0002*/ 	.short	(.L_367 - .L_366)
.L_366:
        /*0004*/ 	.word	0x00000082


	//----- nvinfo : EIATTR_KPARAM_INFO
	.align		4
.L_367:
        /*0008*/ 	.byte	0x04, 0x17
        /*000a*/ 	.short	(.L_369 - .L_368)
.L_368:
        /*000c*/ 	.word	0x00000000
        /*0010*/ 	.short	0x0008
        /*0012*/ 	.short	0x003c
        /*0014*/ 	.byte	0x00, 0xf0, 0x11, 0x00


	//----- nvinfo : EIATTR_KPARAM_INFO
	.align		4
.L_369:
        /*0018*/ 	.byte	0x04, 0x17
        /*001a*/ 	.short	(.L_371 - .L_370)
.L_370:
        /*001c*/ 	.word	0x00000000
        /*0020*/ 	.short	0x0007
        /*0022*/ 	.short	0x0038
        /*0024*/ 	.byte	0x00, 0xf0, 0x11, 0x00


	//----- nvinfo : EIATTR_KPARAM_INFO
	.align		4
.L_371:
        /*0028*/ 	.byte	0x04, 0x17
        /*002a*/ 	.short	(.L_373 - .L_372)
.L_372:
        /*002c*/ 	.word	0x00000000
        /*0030*/ 	.short	0x0006
        /*0032*/ 	.short	0x0030
        /*0034*/ 	.byte	0x00, 0xf0, 0x21, 0x00


	//----- nvinfo : EIATTR_KPARAM_INFO
	.align		4
.L_373:
        /*0038*/ 	.byte	0x04, 0x17
        /*003a*/ 	.short	(.L_375 - .L_374)
.L_374:
        /*003c*/ 	.word	0x00000000
        /*0040*/ 	.short	0x0005
        /*0042*/ 	.short	0x0028
        /*0044*/ 	.byte	0x00, 0xf0, 0x21, 0x00


	//----- nvinfo : EIATTR_KPARAM_INFO
	.align		4
.L_375:
        /*0048*/ 	.byte	0x04, 0x17
        /*004a*/ 	.short	(.L_377 - .L_376)
.L_376:
        /*004c*/ 	.word	0x00000000
        /*0050*/ 	.short	0x0004
        /*0052*/ 	.short	0x0020
        /*0054*/ 	.byte	0x00, 0xf0, 0x21, 0x00


	//----- nvinfo : EIATTR_KPARAM_INFO
	.align		4
.L_377:
        /*0058*/ 	.byte	0x04, 0x17
        /*005a*/ 	.short	(.L_379 - .L_378)
.L_378:
        /*005c*/ 	.word	0x00000000
        /*0060*/ 	.short	0x0003
        /*0062*/ 	.short	0x0018
        /*0064*/ 	.byte	0x00, 0xf0, 0x21, 0x00


	//----- nvinfo : EIATTR_KPARAM_INFO
	.align		4
.L_379:
        /*0068*/ 	.byte	0x04, 0x17
        /*006a*/ 	.short	(.L_381 - .L_380)
.L_380:
        /*006c*/ 	.word	0x00000000
        /*0070*/ 	.short	0x0002
        /*0072*/ 	.short	0x0010
        /*0074*/ 	.byte	0x00, 0xf0, 0x21, 0x00


	//----- nvinfo : EIATTR_KPARAM_INFO
	.align		4
.L_381:
        /*0078*/ 	.byte	0x04, 0x17
        /*007a*/ 	.short	(.L_383 - .L_382)
.L_382:
        /*007c*/ 	.word	0x00000000
        /*0080*/ 	.short	0x0001
        /*0082*/ 	.short	0x0008
        /*0084*/ 	.byte	0x00, 0xf0, 0x21, 0x00


	//----- nvinfo : EIATTR_KPARAM_INFO
	.align		4
.L_383:
        /*0088*/ 	.byte	0x04, 0x17
        /*008a*/ 	.short	(.L_385 - .L_384)
.L_384:
        /*008c*/ 	.word	0x00000000
        /*0090*/ 	.short	0x0000
        /*0092*/ 	.short	0x0000
        /*0094*/ 	.byte	0x00, 0xf0, 0x21, 0x00


	//----- nvinfo : EIATTR_SPARSE_MMA_MASK
	.align		4
.L_385:
        /*0098*/ 	.byte	0x03, 0x50
        /*009a*/ 	.short	0x0000


	//----- nvinfo : EIATTR_MAXREG_COUNT
	.align		4
        /*009c*/ 	.byte	0x03, 0x1b
        /*009e*/ 	.short	0x00ff


	//----- nvinfo : EIATTR_MERCURY_ISA_VERSION
	.align		4
        /*00a0*/ 	.byte	0x03, 0x5f
        /*00a2*/ 	.short	0x0101


	//----- nvinfo : EIATTR_EXIT_INSTR_OFFSETS
	.align		4
        /*00a4*/ 	.byte	0x04, 0x1c
        /*00a6*/ 	.short	(.L_387 - .L_386)


	//   ....[0]....
.L_386:
        /*00a8*/ 	.word	0x00000070


	//   ....[1]....
        /*00ac*/ 	.word	0x00000290


	//----- nvinfo : EIATTR_CBANK_PARAM_SIZE
	.align		4
.L_387:
        /*00b0*/ 	.byte	0x03, 0x19
        /*00b2*/ 	.short	0x0040


	//----- nvinfo : EIATTR_PARAM_CBANK
	.align		4
        /*00b4*/ 	.byte	0x04, 0x0a
        /*00b6*/ 	.short	(.L_389 - .L_388)
	.align		4
.L_388:
        /*00b8*/ 	.word	index@(.nv.constant0._ZN17fastertransformer15addBiasResidualI6__halfLi2EiEEvPT_PKT1_PKS2_S8_S8_PKfSA_ii)
        /*00bc*/ 	.short	0x0210
        /*00be*/ 	.short	0x0040


	//----- nvinfo : EIATTR_SW_WAR
	.align		4
.L_389:
        /*00c0*/ 	.byte	0x04, 0x36
        /*00c2*/ 	.short	(.L_391 - .L_390)
.L_390:
        /*00c4*/ 	.word	0x00000008
.L_391:


//--------------------- .nv.info._ZN17fastertransformer15addBiasResidualI6__halfLi1ES1_EEvPT_PKT1_PKS2_S8_S8_PKfSA_ii --------------------------
	.section	.nv.info._ZN17fastertransformer15addBiasResidualI6__halfLi1ES1_EEvPT_PKT1_PKS2_S8_S8_PKfSA_ii,"",@"SHT_CUDA_INFO"
	.sectionflags	@""
	.align	4


	//----- nvinfo : EIATTR_CUDA_API_VERSION
	.align		4
        /*0000*/ 	.byte	0x04, 0x37
        /*0002*/ 	.short	(.L_393 - .L_392)
.L_392:
        /*0004*/ 	.word	0x00000082


	//----- nvinfo : EIATTR_KPARAM_INFO
	.align		4
.L_393:
        /*0008*/ 	.byte	0x04, 0x17
        /*000a*/ 	.short	(.L_395 - .L_394)
.L_394:
        /*000c*/ 	.word	0x00000000
        /*0010*/ 	.short	0x0008
        /*0012*/ 	.short	0x003c
        /*0014*/ 	.byte	0x00, 0xf0, 0x11, 0x00


	//----- nvinfo : EIATTR_KPARAM_INFO
	.align		4
.L_395:
        /*0018*/ 	.byte	0x04, 0x17
        /*001a*/ 	.short	(.L_397 - .L_396)
.L_396:
        /*001c*/ 	.word	0x00000000
        /*0020*/ 	.short	0x0007
        /*0022*/ 	.short	0x0038
        /*0024*/ 	.byte	0x00, 0xf0, 0x11, 0x00


	//----- nvinfo : EIATTR_KPARAM_INFO
	.align		4
.L_397:
        /*0028*/ 	.byte	0x04, 0x17
        /*002a*/ 	.short	(.L_399 - .L_398)
.L_398:
        /*002c*/ 	.word	0x00000000
        /*0030*/ 	.short	0x0006
        /*0032*/ 	.short	0x0030
        /*0034*/ 	.byte	0x00, 0xf0, 0x21, 0x00


	//----- nvinfo : EIATTR_KPARAM_INFO
	.align		4
.L_399:
        /*0038*/ 	.byte	0x04, 0x17
        /*003a*/ 	.short	(.L_401 - .L_400)
.L_400:
        /*003c*/ 	.word	0x00000000
        /*0040*/ 	.short	0x0005
        /*0042*/ 	.short	0x0028
        /*0044*/ 	.byte	0x00, 0xf0, 0x21, 0x00


	//----- nvinfo : EIATTR_KPARAM_INFO
	.align		4
.L_401:
        /*0048*/ 	.byte	0x04, 0x17
        /*004a*/ 	.short	(.L_403 - .L_402)
.L_402:
        /*004c*/ 	.word	0x00000000
        /*0050*/ 	.short	0x0004
        /*0052*/ 	.short	0x0020
        /*0054*/ 	.byte	0x00, 0xf0, 0x21, 0x00


	//----- nvinfo : EIATTR_KPARAM_INFO
	.align		4
.L_403:
        /*0058*/ 	.byte	0x04, 0x17
        /*005a*/ 	.short	(.L_405 - .L_404)
.L_404:
        /*005c*/ 	.word	0x00000000
        /*0060*/ 	.short	0x0003
        /*0062*/ 	.short	0x0018
        /*0064*/ 	.byte	0x00, 0xf0, 0x21, 0x00


	//----- nvinfo : EIATTR_KPARAM_INFO
	.align		4
.L_405:
        /*0068*/ 	.byte	0x04, 0x17
        /*006a*/ 	.short	(.L_407 - .L_406)
.L_406:
        /*006c*/ 	.word	0x00000000
        /*0070*/ 	.short	0x0002
        /*0072*/ 	.short	0x0010
        /*0074*/ 	.byte	0x00, 0xf0, 0x21, 0x00


	//----- nvinfo : EIATTR_KPARAM_INFO
	.align		4
.L_407:
        /*0078*/ 	.byte	0x04, 0x17
        /*007a*/ 	.short	(.L_409 - .L_408)
.L_408:
        /*007c*/ 	.word	0x00000000
        /*0080*/ 	.short	0x0001
        /*0082*/ 	.short	0x0008
        /*0084*/ 	.byte	0x00, 0xf0, 0x21, 0x00


	//----- nvinfo : EIATTR_KPARAM_INFO
	.align		4
.L_409:
        /*0088*/ 	.byte	0x04, 0x17
        /*008a*/ 	.short	(.L_411 - .L_410)
.L_410:
        /*008c*/ 	.word	0x00000000
        /*0090*/ 	.short	0x0000
        /*0092*/ 	.short	0x0000
        /*0094*/ 	.byte	0x00, 0xf0, 0x21, 0x00


	//----- nvinfo : EIATTR_SPARSE_MMA_MASK
	.align		4
.L_411:
        /*0098*/ 	.byte	0x03, 0x50
        /*009a*/ 	.short	0x0000


	//----- nvinfo : EIATTR_MAXREG_COUNT
	.align		4
        /*009c*/ 	.byte	0x03, 0x1b
        /*009e*/ 	.short	0x00ff


	//----- nvinfo : EIATTR_MERCURY_ISA_VERSION
	.align		4
        /*00a0*/ 	.byte	0x03, 0x5f
        /*00a2*/ 	.short	0x0101


	//----- nvinfo : EIATTR_EXIT_INSTR_OFFSETS
	.align		4
        /*00a4*/ 	.byte	0x04, 0x1c
        /*00a6*/ 	.short	(.L_413 - .L_412)


	//   ....[0]....
.L_412:
        /*00a8*/ 	.word	0x00000070


	//   ....[1]....
        /*00ac*/ 	.word	0x000001d0


	//----- nvinfo : EIATTR_CBANK_PARAM_SIZE
	.align		4
.L_413:
        /*00b0*/ 	.byte	0x03, 0x19
        /*00b2*/ 	.short	0x0040


	//----- nvinfo : EIATTR_PARAM_CBANK
	.align		4
        /*00b4*/ 	.byte	0x04, 0x0a
        /*00b6*/ 	.short	(.L_415 - .L_414)
	.align		4
.L_414:
        /*00b8*/ 	.word	index@(.nv.constant0._ZN17fastertransformer15addBiasResidualI6__halfLi1ES1_EEvPT_PKT1_PKS2_S8_S8_PKfSA_ii)
        /*00bc*/ 	.short	0x0210
        /*00be*/ 	.short	0x0040


	//----- nvinfo : EIATTR_SW_WAR
	.align		4
.L_415:
        /*00c0*/ 	.byte	0x04, 0x36
        /*00c2*/ 	.short	(.L_417 - .L_416)
.L_416:
        /*00c4*/ 	.word	0x00000008
.L_417:


//--------------------- .nv.info._ZN17fastertransformer15addBiasResidualI6__halfLi1EiEEvPT_PKT1_PKS2_S8_S8_PKfSA_ii --------------------------
	.section	.nv.info._ZN17fastertransformer15addBiasResidualI6__halfLi1EiEEvPT_PKT1_PKS2_S8_S8_PKfSA_ii,"",@"SHT_CUDA_INFO"
	.sectionflags	@""
	.align	4


	//----- nvinfo : EIATTR_CUDA_API_VERSION
	.align		4
        /*0000*/ 	.byte	0x04, 0x37
        /*0002*/ 	.short	(.L_419 - .L_418)
.L_418:
        /*0004*/ 	.word	0x00000082


	//----- nvinfo : EIATTR_KPARAM_INFO
	.align		4
.L_419:
        /*0008*/ 	.byte	0x04, 0x17
        /*000a*/ 	.short	(.L_421 - .L_420)
.L_420:
        /*000c*/ 	.word	0x00000000
        /*0010*/ 	.short	0x0008
        /*0012*/ 	.short	0x003c
        /*0014*/ 	.byte	0x00, 0xf0, 0x11, 0x00


	//----- nvinfo : EIATTR_KPARAM_INFO
	.align		4
.L_421:
        /*0018*/ 	.byte	0x04, 0x17
        /*001a*/ 	.short	(.L_423 - .L_422)
.L_422:
        /*001c*/ 	.word	0x00000000
        /*0020*/ 	.short	0x0007
        /*0022*/ 	.short	0x0038
        /*0024*/ 	.byte	0x00, 0xf0, 0x11, 0x00


	//----- nvinfo : EIATTR_KPARAM_INFO
	.align		4
.L_423:
        /*0028*/ 	.byte	0x04, 0x17
        /*002a*/ 	.short	(.L_425 - .L_424)
.L_424:
        /*002c*/ 	.word	0x00000000
        /*0030*/ 	.short	0x0006
        /*0032*/ 	.short	0x0030
        /*0034*/ 	.byte	0x00, 0xf0, 0x21, 0x00


	//----- nvinfo : EIATTR_KPARAM_INFO
	.align		4
.L_425:
        /*0038*/ 	.byte	0x04, 0x17
        /*003a*/ 	.short	(.L_427 - .L_426)
.L_426:
        /*003c*/ 	.word	0x00000000
        /*0040*/ 	.short	0x0005
        /*0042*/ 	.short	0x0028
        /*0044*/ 	.byte	0x00, 0xf0, 0x21, 0x00


	//----- nvinfo : EIATTR_KPARAM_INFO
	.align		4
.L_427:
        /*0048*/ 	.byte	0x04, 0x17
        /*004a*/ 	.short	(.L_429 - .L_428)
.L_428:
        /*004c*/ 	.word	0x00000000
        /*0050*/ 	.short	0x0004
        /*0052*/ 	.short	0x0020
        /*0054*/ 	.byte	0x00, 0xf0, 0x21, 0x00


	//----- nvinfo : EIATTR_KPARAM_INFO
	.align		4
.L_429:
        /*0058*/ 	.byte	0x04, 0x17
        /*005a*/ 	.short	(.L_431 - .L_430)
.L_430:
        /*005c*/ 	.word	0x00000000
        /*0060*/ 	.short	0x0003
        /*0062*/ 	.short	0x0018
        /*0064*/ 	.byte	0x00, 0xf0, 0x21, 0x00


	//----- nvinfo : EIATTR_KPARAM_INFO
	.align		4
.L_431:
        /*0068*/ 	.byte	0x04, 0x17
        /*006a*/ 	.short	(.L_433 - .L_432)
.L_432:
        /*006c*/ 	.word	0x00000000
        /*0070*/ 	.short	0x0002
        /*0072*/ 	.short	0x0010
        /*0074*/ 	.byte	0x00, 0xf0, 0x21, 0x00


	//----- nvinfo : EIATTR_KPARAM_INFO
	.align		4
.L_433:
        /*0078*/ 	.byte	0x04, 0x17
        /*007a*/ 	.short	(.L_435 - .L_434)
.L_434:
        /*007c*/ 	.word	0x00000000
        /*0080*/ 	.short	0x0001
        /*0082*/ 	.short	0x0008
        /*0084*/ 	.byte	0x00, 0xf0, 0x21, 0x00


	//----- nvinfo : EIATTR_KPARAM_INFO
	.align		4
.L_435:
        /*0088*/ 	.byte	0x04, 0x17
        /*008a*/ 	.short	(.L_437 - .L_436)
.L_436:
        /*008c*/ 	.word	0x00000000
        /*0090*/ 	.short	0x0000
        /*0092*/ 	.short	0x0000
        /*0094*/ 	.byte	0x00, 0xf0, 0x21, 0x00


	//----- nvinfo : EIATTR_SPARSE_MMA_MASK
	.align		4
.L_437:
        /*0098*/ 	.byte	0x03, 0x50
        /*009a*/ 	.short	0x0000


	//----- nvinfo : EIATTR_MAXREG_COUNT
	.align		4
        /*009c*/ 	.byte	0x03, 0x1b
        /*009e*/ 	.short	0x00ff


	//----- nvinfo : EIATTR_MERCURY_ISA_VERSION
	.align		4
        /*00a0*/ 	.byte	0x03, 0x5f
        /*00a2*/ 	.short	0x0101


	//----- nvinfo : EIATTR_EXIT_INSTR_OFFSETS
	.align		4
        /*00a4*/ 	.byte	0x04, 0x1c
        /*00a6*/ 	.short	(.L_439 - .L_438)


	//   ....[0]....
.L_438:
        /*00a8*/ 	.word	0x00000070


	//   ....[1]....
        /*00ac*/ 	.word	0x00000250


	//----- nvinfo : EIATTR_CBANK_PARAM_SIZE
	.align		4
.L_439:
        /*00b0*/ 	.byte	0x03, 0x19
        /*00b2*/ 	.short	0x0040


	//----- nvinfo : EIATTR_PARAM_CBANK
	.align		4
        /*00b4*/ 	.byte	0x04, 0x0a
        /*00b6*/ 	.short	(.L_441 - .L_440)
	.align		4
.L_440:
        /*00b8*/ 	.word	index@(.nv.constant0._ZN17fastertransformer15addBiasResidualI6__halfLi1EiEEvPT_PKT1_PKS2_S8_S8_PKfSA_ii)
        /*00bc*/ 	.short	0x0210
        /*00be*/ 	.short	0x0040


	//----- nvinfo : EIATTR_SW_WAR
	.align		4
.L_441:
        /*00c0*/ 	.byte	0x04, 0x36
        /*00c2*/ 	.short	(.L_443 - .L_442)
.L_442:
        /*00c4*/ 	.word	0x00000008
.L_443:


//--------------------- .nv.info._ZN17fastertransformer15addBiasResidualIfLi2EfEEvPT_PKT1_PKS1_S7_S7_PKfS9_ii --------------------------
	.section	.nv.info._ZN17fastertransformer15addBiasResidualIfLi2EfEEvPT_PKT1_PKS1_S7_S7_PKfS9_ii,"",@"SHT_CUDA_INFO"
	.sectionflags	@""
	.align	4


	//----- nvinfo : EIATTR_CUDA_API_VERSION
	.align		4
        /*0000*/ 	.byte	0x04, 0x37
        /*0002*/ 	.short	(.L_445 - .L_444)
.L_444:
        /*0004*/ 	.word	0x00000082


	//----- nvinfo : EIATTR_KPARAM_INFO
	.align		4
.L_445:
        /*0008*/ 	.byte	0x04, 0x17
        /*000a*/ 	.short	(.L_447 - .L_446)
.L_446:
        /*000c*/ 	.word	0x00000000
        /*0010*/ 	.short	0x0008
        /*0012*/ 	.short	0x003c
        /*0014*/ 	.byte	0x00, 0xf0, 0x11, 0x00


	//----- nvinfo : EIATTR_KPARAM_INFO
	.align		4
.L_447:
        /*0018*/ 	.byte	0x04, 0x17
        /*001a*/ 	.short	(.L_449 - .L_448)
.L_448:
        /*001c*/ 	.word	0x00000000
        /*0020*/ 	.short	0x0007
        /*0022*/ 	.short	0x0038
        /*0024*/ 	.byte	0x00, 0xf0, 0x11, 0x00


	//----- nvinfo : EIATTR_KPARAM_INFO
	.align		4
.L_449:
        /*0028*/ 	.byte	0x04, 0x17
        /*002a*/ 	.short	(.L_451 - .L_450)
.L_450:
        /*002c*/ 	.word	0x00000000
        /*0030*/ 	.short	0x0006
        /*0032*/ 	.short	0x0030
        /*0034*/ 	.byte	0x00, 0xf0, 0x21, 0x00


	//----- nvinfo : EIATTR_KPARAM_INFO
	.align		4
.L_451:
        /*0038*/ 	.byte	0x04, 0x17
        /*003a*/ 	.short	(.L_453 - .L_452)
.L_452:
        /*003c*/ 	.word	0x00000000
        /*0040*/ 	.short	0x0005
        /*0042*/ 	.short	0x0028
        /*0044*/ 	.byte	0x00, 0xf0, 0x21, 0x00


	//----- nvinfo : EIATTR_KPARAM_INFO
	.align		4
.L_453:
        /*0048*/ 	.byte	0x04, 0x17
        /*004a*/ 	.short	(.L_455 - .L_454)
.L_454:
        /*004c*/ 	.word	0x00000000
        /*0050*/ 	.short	0x0004
        /*0052*/ 	.short	0x0020
        /*0054*/ 	.byte	0x00, 0xf0, 0x21, 0x00


	//----- nvinfo : EIATTR_KPARAM_INFO
	.align		4
.L_455:
        /*0058*/ 	.byte	0x04, 0x17
        /*005a*/ 	.short	(.L_457 - .L_456)
.L_456:
        /*005c*/ 	.word	0x00000000
        /*0060*/ 	.short	0x0003
        /*0062*/ 	.short	0x0018
        /*0064*/ 	.byte	0x00, 0xf0, 0x21, 0x00


	//----- nvinfo : EIATTR_KPARAM_INFO
	.align		4
.L_457:
        /*0068*/ 	.byte	0x04, 0x17
        /*006a*/ 	.short	(.L_459 - .L_458)
.L_458:
        /*006c*/ 	.word	0x00000000
        /*0070*/ 	.short	0x0002
        /*0072*/ 	.short	0x0010
        /*0074*/ 	.byte	0x00, 0xf0, 0x21, 0x00


	//----- nvinfo : EIATTR_KPARAM_INFO
	.align		4
.L_459:
        /*0078*/ 	.byte	0x04, 0x17
        /*007a*/ 	.short	(.L_461 - .L_460)
.L_460:
        /*007c*/ 	.word	0x00000000
        /*0080*/ 	.short	0x0001
        /*0082*/ 	.short	0x0008
        /*0084*/ 	.byte	0x00, 0xf0, 0x21, 0x00


	//----- nvinfo : EIATTR_KPARAM_INFO
	.align		4
.L_461:
        /*0088*/ 	.byte	0x04, 0x17
        /*008a*/ 	.short	(.L_463 - .L_462)
.L_462:
        /*008c*/ 	.word	0x00000000
        /*0090*/ 	.short	0x0000
        /*0092*/ 	.short	0x0000
        /*0094*/ 	.byte	0x00, 0xf0, 0x21, 0x00


	//----- nvinfo : EIATTR_SPARSE_MMA_MASK
	.align		4
.L_463:
        /*0098*/ 	.byte	0x03, 0x50
        /*009a*/ 	.short	0x0000


	//----- nvinfo : EIATTR_MAXREG_COUNT
	.align		4
        /*009c*/ 	.byte	0x03, 0x1b
        /*009e*/ 	.short	0x00ff


	//----- nvinfo : EIATTR_MERCURY_ISA_VERSION
	.align		4
        /*00a0*/ 	.byte	0x03, 0x5f
        /*00a2*/ 	.short	0x0101


	//----- nvinfo : EIATTR_EXIT_INSTR_OFFSETS
	.align		4
        /*00a4*/ 	.byte	0x04, 0x1c
        /*00a6*/ 	.short	(.L_465 - .L_464)


	//   ....[0]....
.L_464:
        /*00a8*/ 	.word	0x00000070


	//   ....[1]....
        /*00ac*/ 	.word	0x00000210


	//----- nvinfo : EIATTR_CBANK_PARAM_SIZE
	.align		4
.L_465:
        /*00b0*/ 	.byte	0x03, 0x19
        /*00b2*/ 	.short	0x0040


	//----- nvinfo : EIATTR_PARAM_CBANK
	.align		4
        /*00b4*/ 	.byte	0x04, 0x0a
        /*00b6*/ 	.short	(.L_467 - .L_466)
	.align		4
.L_466:
        /*00b8*/ 	.word	index@(.nv.constant0._ZN17fastertransformer15addBiasResidualIfLi2EfEEvPT_PKT1_PKS1_S7_S7_PKfS9_ii)
        /*00bc*/ 	.short	0x0210
        /*00be*/ 	.short	0x0040


	//----- nvinfo : EIATTR_SW_WAR
	.align		4
.L_467:
        /*00c0*/ 	.byte	0x04, 0x36
        /*00c2*/ 	.short	(.L_469 - .L_468)
.L_468:
        /*00c4*/ 	.word	0x00000008
.L_469:


//--------------------- .nv.info._ZN17fastertransformer15addBiasResidualIfLi2EiEEvPT_PKT1_PKS1_S7_S7_PKfS9_ii --------------------------
	.section	.nv.info._ZN17fastertransformer15addBiasResidualIfLi2EiEEvPT_PKT1_PKS1_S7_S7_PKfS9_ii,"",@"SHT_CUDA_INFO"
	.sectionflags	@""
	.align	4


	//----- nvinfo : EIATTR_CUDA_API_VERSION
	.align		4
        /*0000*/ 	.byte	0x04, 0x37
        /*0002*/ 	.short	(.L_471 - .L_470)
.L_470:
        /*0004*/ 	.word	0x00000082


	//----- nvinfo : EIATTR_KPARAM_INFO
	.align		4
.L_471:
        /*0008*/ 	.byte	0x04, 0x17
        /*000a*/ 	.short	(.L_473 - .L_472)
.L_472:
        /*000c*/ 	.word	0x00000000
        /*0010*/ 	.short	0x0008
        /*0012*/ 	.short	0x003c
        /*0014*/ 	.byte	0x00, 0xf0, 0x11, 0x00


	//----- nvinfo : EIATTR_KPARAM_INFO
	.align		4
.L_473:
        /*0018*/ 	.byte	0x04, 0x17
        /*001a*/ 	.short	(.L_475 - .L_474)
.L_474:
        /*001c*/ 	.word	0x00000000
        /*0020*/ 	.short	0x0007
        /*0022*/ 	.short	0x0038
        /*0024*/ 	.byte	0x00, 0xf0, 0x11, 0x00


	//----- nvinfo : EIATTR_KPARAM_INFO
	.align		4
.L_475:
        /*0028*/ 	.byte	0x04, 0x17
        /*002a*/ 	.short	(.L_477 - .L_476)
.L_476:
        /*002c*/ 	.word	0x00000000
        /*0030*/ 	.short	0x0006
        /*0032*/ 	.short	0x0030
        /*0034*/ 	.byte	0x00, 0xf0, 0x21, 0x00


	//----- nvinfo : EIATTR_KPARAM_INFO
	.align		4
.L_477:
        /*0038*/ 	.byte	0x04, 0x17
        /*003a*/ 	.short	(.L_479 - .L_478)
.L_478:
        /*003c*/ 	.word	0x00000000
        /*0040*/ 	.short	0x0005
        /*0042*/ 	.short	0x0028
        /*0044*/ 	.byte	0x00, 0xf0, 0x21, 0x00


	//----- nvinfo : EIATTR_KPARAM_INFO
	.align		4
.L_479:
        /*0048*/ 	.byte	0x04, 0x17
        /*004a*/ 	.short	(.L_481 - .L_480)
.L_480:
        /*004c*/ 	.word	0x00000000
        /*0050*/ 	.short	0x0004
        /*0052*/ 	.short	0x0020
        /*0054*/ 	.byte	0x00, 0xf0, 0x21, 0x00


	//----- nvinfo : EIATTR_KPARAM_INFO
	.align		4
.L_481:
        /*0058*/ 	.byte	0x04, 0x17
        /*005a*/ 	.short	(.L_483 - .L_482)
.L_482:
        /*005c*/ 	.word	0x00000000
        /*0060*/ 	.short	0x0003
        /*0062*/ 	.short	0x0018
        /*0064*/ 	.byte	0x00, 0xf0, 0x21, 0x00


	//----- nvinfo : EIATTR_KPARAM_INFO
	.align		4
.L_483:
        /*0068*/ 	.byte	0x04, 0x17
        /*006a*/ 	.short	(.L_485 - .L_484)
.L_484:
        /*006c*/ 	.word	0x00000000
        /*0070*/ 	.short	0x0002
        /*0072*/ 	.short	0x0010
        /*0074*/ 	.byte	0x00, 0xf0, 0x21, 0x00


	//----- nvinfo : EIATTR_KPARAM_INFO
	.align		4
.L_485:
        /*0078*/ 	.byte	0x04, 0x17
        /*007a*/ 	.short	(.L_487 - .L_486)
.L_486:
        /*007c*/ 	.word	0x00000000
        /*0080*/ 	.short	0x0001
        /*0082*/ 	.short	0x0008
        /*0084*/ 	.byte	0x00, 0xf0, 0x21, 0x00


	//----- nvinfo : EIATTR_KPARAM_INFO
	.align		4
.L_487:
        /*0088*/ 	.byte	0x04, 0x17
        /*008a*/ 	.short	(.L_489 - .L_488)
.L_488:
        /*008c*/ 	.word	0x00000000
        /*0090*/ 	.short	0x0000
        /*0092*/ 	.short	0x0000
        /*0094*/ 	.byte	0x00, 0xf0, 0x21, 0x00


	//----- nvinfo : EIATTR_SPARSE_MMA_MASK
	.align		4
.L_489:
        /*0098*/ 	.byte	0x03, 0x50
        /*009a*/ 	.short	0x0000


	//----- nvinfo : EIATTR_MAXREG_COUNT
	.align		4
        /*009c*/ 	.byte	0x03, 0x1b
        /*009e*/ 	.short	0x00ff


	//----- nvinfo : EIATTR_MERCURY_ISA_VERSION
	.align		4
        /*00a0*/ 	.byte	0x03, 0x5f
        /*00a2*/ 	.short	0x0101


	//----- nvinfo : EIATTR_EXIT_INSTR_OFFSETS
	.align		4
        /*00a4*/ 	.byte	0x04, 0x1c
        /*00a6*/ 	.short	(.L_491 - .L_490)


	//   ....[0]....
.L_490:
        /*00a8*/ 	.word	0x00000070


	//   ....[1]....
        /*00ac*/ 	.word	0x00000270


	//----- nvinfo : EIATTR_CBANK_PARAM_SIZE
	.align		4
.L_491:
        /*00b0*/ 	.byte	0x03, 0x19
        /*00b2*/ 	.short	0x0040


	//----- nvinfo : EIATTR_PARAM_CBANK
	.align		4
        /*00b4*/ 	.byte	0x04, 0x0a
        /*00b6*/ 	.short	(.L_493 - .L_492)
	.align		4
.L_492:
        /*00b8*/ 	.word	index@(.nv.constant0._ZN17fastertransformer15addBiasResidualIfLi2EiEEvPT_PKT1_PKS1_S7_S7_PKfS9_ii)
        /*00bc*/ 	.short	0x0210
        /*00be*/ 	.short	0x0040


	//----- nvinfo : EIATTR_SW_WAR
	.align		4
.L_493:
        /*00c0*/ 	.byte	0x04, 0x36
        /*00c2*/ 	.short	(.L_495 - .L_494)
.L_494:
        /*00c4*/ 	.word	0x00000008
.L_495:


//--------------------- .nv.info._ZN17fastertransformer15addBiasResidualIfLi1EfEEvPT_PKT1_PKS1_S7_S7_PKfS9_ii --------------------------
	.section	.nv.info._ZN17fastertransformer15addBiasResidualIfLi1EfEEvPT_PKT1_PKS1_S7_S7_PKfS9_ii,"",@"SHT_CUDA_INFO"
	.sectionflags	@""
	.align	4


	//----- nvinfo : EIATTR_CUDA_API_VERSION
	.align		4
        /*0000*/ 	.byte	0x04, 0x37
        /*0002*/ 	.short	(.L_497 - .L_496)
.L_496:
        /*0004*/ 	.word	0x00000082


	//----- nvinfo : EIATTR_KPARAM_INFO
	.align		4
.L_497:
        /*0008*/ 	.byte	0x04, 0x17
        /*000a*/ 	.short	(.L_499 - .L_498)
.L_498:
        /*000c*/ 	.word	0x00000000
        /*0010*/ 	.short	0x0008
        /*0012*/ 	.short	0x003c
        /*0014*/ 	.byte	0x00, 0xf0, 0x11, 0x00


	//----- nvinfo : EIATTR_KPARAM_INFO
	.align		4
.L_499:
        /*0018*/ 	.byte	0x04, 0x17
        /*001a*/ 	.short	(.L_501 - .L_500)
.L_500:
        /*001c*/ 	.word	0x00000000
        /*0020*/ 	.short	0x0007
        /*0022*/ 	.short	0x0038
        /*0024*/ 	.byte	0x00, 0xf0, 0x11, 0x00


	//----- nvinfo : EIATTR_KPARAM_INFO
	.align		4
.L_501:
        /*0028*/ 	.byte	0x04, 0x17
        /*002a*/ 	.short	(.L_503 - .L_502)
.L_502:
        /*002c*/ 	.word	0x00000000
        /*0030*/ 	.short	0x0006
        /*0032*/ 	.short	0x0030
        /*0034*/ 	.byte	0x00, 0xf0, 0x21, 0x00


	//----- nvinfo : EIATTR_KPARAM_INFO
	.align		4
.L_503:
        /*0038*/ 	.byte	0x04, 0x17
        /*003a*/ 	.short	(.L_505 - .L_504)
.L_504:
        /*003c*/ 	.word	0x00000000
        /*0040*/ 	.short	0x0005
        /*0042*/ 	.short	0x0028
        /*0044*/ 	.byte	0x00, 0xf0, 0x21, 0x00


	//----- nvinfo : EIATTR_KPARAM_INFO
	.align		4
.L_505:
        /*0048*/ 	.byte	0x04, 0x17
        /*004a*/ 	.short	(.L_507 - .L_506)
.L_506:
        /*004c*/ 	.word	0x00000000
        /*0050*/ 	.short	0x0004
        /*0052*/ 	.short	0x0020
        /*0054*/ 	.byte	0x00, 0xf0, 0x21, 0x00


	//----- nvinfo : EIATTR_KPARAM_INFO
	.align		4
.L_507:
        /*0058*/ 	.byte	0x04, 0x17
        /*005a*/ 	.short	(.L_509 - .L_508)
.L_508:
        /*005c*/ 	.word	0x00000000
        /*0060*/ 	.short	0x0003
        /*0062*/ 	.short	0x0018
        /*0064*/ 	.byte	0x00, 0xf0, 0x21, 0x00


	//----- nvinfo : EIATTR_KPARAM_INFO
	.align		4
.L_509:
        /*0068*/ 	.byte	0x04, 0x17
        /*006a*/ 	.short	(.L_511 - .L_510)
.L_510:
        /*006c*/ 	.word	0x00000000
        /*0070*/ 	.short	0x0002
        /*0072*/ 	.short	0x0010
        /*0074*/ 	.byte	0x00, 0xf0, 0x21, 0x00


	//----- nvinfo : EIATTR_KPARAM_INFO
	.align		4
.L_511:
        /*0078*/ 	.byte	0x04, 0x17
        /*007a*/ 	.short	(.L_513 - .L_512)
.L_512:
        /*007c*/ 	.word	0x00000000
        /*0080*/ 	.short	0x0001
        /*0082*/ 	.short	0x0008
        /*0084*/ 	.byte	0x00, 0xf0, 0x21, 0x00


	//----- nvinfo : EIATTR_KPARAM_INFO
	.align		4
.L_513:
        /*0088*/ 	.byte	0x04, 0x17
        /*008a*/ 	.short	(.L_515 - .L_514)
.L_514:
        /*008c*/ 	.word	0x00000000
        /*0090*/ 	.short	0x0000
        /*0092*/ 	.short	0x0000
        /*0094*/ 	.byte	0x00, 0xf0, 0x21, 0x00


	//----- nvinfo : EIATTR_SPARSE_MMA_MASK
	.align		4
.L_515:
        /*0098*/ 	.byte	0x03, 0x50
        /*009a*/ 	.short	0x0000


	//----- nvinfo : EIATTR_MAXREG_COUNT
	.align		4
        /*009c*/ 	.byte	0x03, 0x1b
        /*009e*/ 	.short	0x00ff


	//----- nvinfo : EIATTR_MERCURY_ISA_VERSION
	.align		4
        /*00a0*/ 	.byte	0x03, 0x5f
        /*00a2*/ 	.short	0x0101


	//----- nvinfo : EIATTR_EXIT_INSTR_OFFSETS
	.align		4
        /*00a4*/ 	.byte	0x04, 0x1c
        /*00a6*/ 	.short	(.L_517 - .L_516)


	//   ....[0]....
.L_516:
        /*00a8*/ 	.word	0x00000070


	//   ....[1]....
        /*00ac*/ 	.word	0x000001d0


	//----- nvinfo : EIATTR_CBANK_PARAM_SIZE
	.align		4
.L_517:
        /*00b0*/ 	.byte	0x03, 0x19
        /*00b2*/ 	.short	0x0040


	//----- nvinfo : EIATTR_PARAM_CBANK
	.align		4
        /*00b4*/ 	.byte	0x04, 0x0a
        /*00b6*/ 	.short	(.L_519 - .L_518)
	.align		4
.L_518:
        /*00b8*/ 	.word	index@(.nv.constant0._ZN17fastertransformer15addBiasResidualIfLi1EfEEvPT_PKT1_PKS1_S7_S7_PKfS9_ii)
        /*00bc*/ 	.short	0x0210
        /*00be*/ 	.short	0x0040


	//----- nvinfo : EIATTR_SW_WAR
	.align		4
.L_519:
        /*00c0*/ 	.byte	0x04, 0x36
        /*00c2*/ 	.short	(.L_521 - .L_520)
.L_520:
        /*00c4*/ 	.word	0x00000008
.L_521:


//--------------------- .nv.info._ZN17fastertransformer15addBiasResidualIfLi1EiEEvPT_PKT1_PKS1_S7_S7_PKfS9_ii --------------------------
	.section	.nv.info._ZN17fastertransformer15addBiasResidualIfLi1EiEEvPT_PKT1_PKS1_S7_S7_PKfS9_ii,"",@"SHT_CUDA_INFO"
	.sectionflags	@""
	.align	4


	//----- nvinfo : EIATTR_CUDA_API_VERSION
	.align		4
        /*0000*/ 	.byte	0x04, 0x37
        /*0002*/ 	.short	(.L_523 - .L_522)
.L_522:
        /*0004*/ 	.word	0x00000082


	//----- nvinfo : EIATTR_KPARAM_INFO
	.align		4
.L_523:
        /*0008*/ 	.byte	0x04, 0x17
        /*000a*/ 	.short	(.L_525 - .L_524)
.L_524:
        /*000c*/ 	.word	0x00000000
        /*0010*/ 	.short	0x0008
        /*0012*/ 	.short	0x003c
        /*0014*/ 	.byte	0x00, 0xf0, 0x11, 0x00


	//----- nvinfo : EIATTR_KPARAM_INFO
	.align		4
.L_525:
        /*0018*/ 	.byte	0x04, 0x17
        /*001a*/ 	.short	(.L_527 - .L_526)
.L_526:
        /*001c*/ 	.word	0x00000000
        /*0020*/ 	.short	0x0007
        /*0022*/ 	.short	0x0038
        /*0024*/ 	.byte	0x00, 0xf0, 0x11, 0x00


	//----- nvinfo : EIATTR_KPARAM_INFO
	.align		4
.L_527:
        /*0028*/ 	.byte	0x04, 0x17
        /*002a*/ 	.short	(.L_529 - .L_528)
.L_528:
        /*002c*/ 	.word	0x00000000
        /*0030*/ 	.short	0x0006
        /*0032*/ 	.short	0x0030
        /*0034*/ 	.byte	0x00, 0xf0, 0x21, 0x00


	//----- nvinfo : EIATTR_KPARAM_INFO
	.align		4
.L_529:
        /*0038*/ 	.byte	0x04, 0x17
        /*003a*/ 	.short	(.L_531 - .L_530)
.L_530:
        /*003c*/ 	.word	0x00000000
        /*0040*/ 	.short	0x0005
        /*0042*/ 	.short	0x0028
        /*0044*/ 	.byte	0x00, 0xf0, 0x21, 0x00


	//----- nvinfo : EIATTR_KPARAM_INFO
	.align		4
.L_531:
        /*0048*/ 	.byte	0x04, 0x17
        /*004a*/ 	.short	(.L_533 - .L_532)
.L_532:
        /*004c*/ 	.word	0x00000000
        /*0050*/ 	.short	0x0004
        /*0052*/ 	.short	0x0020
        /*0054*/ 	.byte	0x00, 0xf0, 0x21, 0x00


	//----- nvinfo : EIATTR_KPARAM_INFO
	.align		4
.L_533:
        /*0058*/ 	.byte	0x04, 0x17
        /*005a*/ 	.short	(.L_535 - .L_534)
.L_534:
        /*005c*/ 	.word	0x00000000
        /*0060*/ 	.short	0x0003
        /*0062*/ 	.short	0x0018
        /*0064*/ 	.byte	0x00, 0xf0, 0x21, 0x00


	//----- nvinfo : EIATTR_KPARAM_INFO
	.align		4
.L_535:
        /*0068*/ 	.byte	0x04, 0x17
        /*006a*/ 	.short	(.L_537 - .L_536)
.L_536:
        /*006c*/ 	.word	0x00000000
        /*0070*/ 	.short	0x0002
        /*0072*/ 	.short	0x0010
        /*0074*/ 	.byte	0x00, 0xf0, 0x21, 0x00


	//----- nvinfo : EIATTR_KPARAM_INFO
	.align		4
.L_537:
        /*0078*/ 	.byte	0x04, 0x17
        /*007a*/ 	.short	(.L_539 - .L_538)
.L_538:
        /*007c*/ 	.word	0x00000000
        /*0080*/ 	.short	0x0001
        /*0082*/ 	.short	0x0008
        /*0084*/ 	.byte	0x00, 0xf0, 0x21, 0x00


	//----- nvinfo : EIATTR_KPARAM_INFO
	.align		4
.L_539:
        /*0088*/ 	.byte	0x04, 0x17
        /*008a*/ 	.short	(.L_541 - .L_540)
.L_540:
        /*008c*/ 	.word	0x00000000
        /*0090*/ 	.short	0x0000
        /*0092*/ 	.short	0x0000
        /*0094*/ 	.byte	0x00, 0xf0, 0x21, 0x00


	//----- nvinfo : EIATTR_SPARSE_MMA_MASK
	.align		4
.L_541:
        /*0098*/ 	.byte	0x03, 0x50
        /*009a*/ 	.short	0x0000


	//----- nvinfo : EIATTR_MAXREG_COUNT
	.align		4
        /*009c*/ 	.byte	0x03, 0x1b
        /*009e*/ 	.short	0x00ff


	//----- nvinfo : EIATTR_MERCURY_ISA_VERSION
	.align		4
        /*00a0*/ 	.byte	0x03, 0x5f
        /*00a2*/ 	.short	0x0101


	//----- nvinfo : EIATTR_EXIT_INSTR_OFFSETS
	.align		4
        /*00a4*/ 	.byte	0x04, 0x1c
        /*00a6*/ 	.short	(.L_543 - .L_542)


	//   ....[0]....
.L_542:
        /*00a8*/ 	.word	0x00000070


	//   ....[1]....
        /*00ac*/ 	.word	0x00000230


	//----- nvinfo : EIATTR_CBANK_PARAM_SIZE
	.align		4
.L_543:
        /*00b0*/ 	.byte	0x03, 0x19
        /*00b2*/ 	.short	0x0040


	//----- nvinfo : EIATTR_PARAM_CBANK
	.align		4
        /*00b4*/ 	.byte	0x04, 0x0a
        /*00b6*/ 	.short	(.L_545 - .L_544)
	.align		4
.L_544:
        /*00b8*/ 	.word	index@(.nv.constant0._ZN17fastertransformer15addBiasResidualIfLi1EiEEvPT_PKT1_PKS1_S7_S7_PKfS9_ii)
        /*00bc*/ 	.short	0x0210
        /*00be*/ 	.short	0x0040


	//----- nvinfo : EIATTR_SW_WAR
	.align		4
.L_545:
        /*00c0*/ 	.byte	0x04, 0x36
        /*00c2*/ 	.short	(.L_547 - .L_546)
.L_546:
        /*00c4*/ 	.word	0x00000008
.L_547:


//--------------------- .nv.info._ZN17fastertransformer37add_bias_input_COL32_int32I_DataTypeOINS_5half4EEEvPT_PKiPKS2_S7_iiPKfS9_i --------------------------
	.section	.nv.info._ZN17fastertransformer37add_bias_input_COL32_int32I_DataTypeOINS_5half4EEEvPT_PKiPKS2_S7_iiPKfS9_i,"",@"SHT_CUDA_INFO"
	.sectionflags	@""
	.align	4


	//----- nvinfo : EIATTR_CUDA_API_VERSION
	.align		4
        /*0000*/ 	.byte	0x04, 0x37
        /*0002*/ 	.short	(.L_549 - .L_548)
.L_548:
        /*0004*/ 	.word	0x00000082


	//----- nvinfo : EIATTR_KPARAM_INFO
	.align		4
.L_549:
        /*0008*/ 	.byte	0x04, 0x17
        /*000a*/ 	.short	(.L_551 - .L_550)
.L_550:
        /*000c*/ 	.word	0x00000000
        /*0010*/ 	.short	0x0008
        /*0012*/ 	.short	0x0038
        /*0014*/ 	.byte	0x00, 0xf0, 0x11, 0x00


	//----- nvinfo : EIATTR_KPARAM_INFO
	.align		4
.L_551:
        /*0018*/ 	.byte	0x04, 0x17
        /*001a*/ 	.short	(.L_553 - .L_552)
.L_552:
        /*001c*/ 	.word	0x00000000
        /*0020*/ 	.short	0x0007
        /*0022*/ 	.short	0x0030
        /*0024*/ 	.byte	0x00, 0xf0, 0x21, 0x00


	//----- nvinfo : EIATTR_KPARAM_INFO
	.align		4
.L_553:
        /*0028*/ 	.byte	0x04, 0x17
        /*002a*/ 	.short	(.L_555 - .L_554)
.L_554:
        /*002c*/ 	.word	0x00000000
        /*0030*/ 	.short	0x0006
        /*0032*/ 	.short	0x0028
        /*0034*/ 	.byte	0x00, 0xf0, 0x21, 0x00


	//----- nvinfo : EIATTR_KPARAM_INFO
	.align		4
.L_555:
        /*0038*/ 	.byte	0x04, 0x17
        /*003a*/ 	.short	(.L_557 - .L_556)
.L_556:
        /*003c*/ 	.word	0x00000000
        /*0040*/ 	.short	0x0005
        /*0042*/ 	.short	0x0024
        /*0044*/ 	.byte	0x00, 0xf0, 0x11, 0x00


	//----- nvinfo : EIATTR_KPARAM_INFO
	.align		4
.L_557:
        /*0048*/ 	.byte	0x04, 0x17
        /*004a*/ 	.short	(.L_559 - .L_558)
.L_558:
        /*004c*/ 	.word	0x00000000
        /*0050*/ 	.short	0x0004
        /*0052*/ 	.short	0x0020
        /*0054*/ 	.byte	0x00, 0xf0, 0x11, 0x00


	//----- nvinfo : EIATTR_KPARAM_INFO
	.align		4
.L_559:
        /*0058*/ 	.byte	0x04, 0x17
        /*005a*/ 	.short	(.L_561 - .L_560)
.L_560:
        /*005c*/ 	.word	0x00000000
        /*0060*/ 	.short	0x0003
        /*0062*/ 	.short	0x0018
        /*0064*/ 	.byte	0x00, 0xf0, 0x21, 0x00


	//----- nvinfo : EIATTR_KPARAM_INFO
	.align		4
.L_561:
        /*0068*/ 	.byte	0x04, 0x17
        /*006a*/ 	.short	(.L_563 - .L_562)
.L_562:
        /*006c*/ 	.word	0x00000000
        /*0070*/ 	.short	0x0002
        /*0072*/ 	.short	0x0010
        /*0074*/ 	.byte	0x00, 0xf0, 0x21, 0x00


	//----- nvinfo : EIATTR_KPARAM_INFO
	.align		4
.L_563:
        /*0078*/ 	.byte	0x04, 0x17
        /*007a*/ 	.short	(.L_565 - .L_564)
.L_564:
        /*007c*/ 	.word	0x00000000
        /*0080*/ 	.short	0x0001
        /*0082*/ 	.short	0x0008
        /*0084*/ 	.byte	0x00, 0xf0, 0x21, 0x00


	//----- nvinfo : EIATTR_KPARAM_INFO
	.align		4
.L_565:
        /*0088*/ 	.byte	0x04, 0x17
        /*008a*/ 	.short	(.L_567 - .L_566)
.L_566:
        /*008c*/ 	.word	0x00000000
        /*0090*/ 	.short	0x0000
        /*0092*/ 	.short	0x0000
        /*0094*/ 	.byte	0x00, 0xf0, 0x21, 0x00


	//----- nvinfo : EIATTR_SPARSE_MMA_MASK
	.align		4
.L_567:
        /*0098*/ 	.byte	0x03, 0x50
        /*009a*/ 	.short	0x0000


	//----- nvinfo : EIATTR_MAXREG_COUNT
	.align		4
        /*009c*/ 	.byte	0x03, 0x1b
        /*009e*/ 	.short	0x00ff


	//----- nvinfo : EIATTR_MERCURY_ISA_VERSION
	.align		4
        /*00a0*/ 	.byte	0x03, 0x5f
        /*00a2*/ 	.short	0x0101


	//----- nvinfo : EIATTR_EXIT_INSTR_OFFSETS
	.align		4
        /*00a4*/ 	.byte	0x04, 0x1c
        /*00a6*/ 	.short	(.L_569 - .L_568)


	//   ....[0]....
.L_568:
        /*00a8*/ 	.word	0x00000450


	//----- nvinfo : EIATTR_CBANK_PARAM_SIZE
	.align		4
.L_569:
        /*00ac*/ 	.byte	0x03, 0x19
        /*00ae*/ 	.short	0x003c


	//----- nvinfo : EIATTR_PARAM_CBANK
	.align		4
        /*00b0*/ 	.byte	0x04, 0x0a
        /*00b2*/ 	.short	(.L_571 - .L_570)
	.align		4
.L_570:
        /*00b4*/ 	.word	index@(.nv.constant0._ZN17fastertransformer37add_bias_input_COL32_int32I_DataTypeOINS_5half4EEEvPT_PKiPKS2_S7_iiPKfS9_i)
        /*00b8*/ 	.short	0x0210
        /*00ba*/ 	.short	0x003c


	//----- nvinfo : EIATTR_SW_WAR
	.align		4
.L_571:
        /*00bc*/ 	.byte	0x04, 0x36
        /*00be*/ 	.short	(.L_573 - .L_572)
.L_572:
        /*00c0*/ 	.word	0x00000008
.L_573:


//--------------------- .nv.info._ZN17fastertransformer36add_bias_input_COL32_int8I_DataTypeOINS_5half4EEEvPT_PKaPKS2_S7_iiPKf --------------------------
	.section	.nv.info._ZN17fastertransformer36add_bias_input_COL32_int8I_DataTypeOINS_5half4EEEvPT_PKaPKS2_S7_iiPKf,"",@"SHT_CUDA_INFO"
	.sectionflags	@""
	.align	4


	//----- nvinfo : EIATTR_CUDA_API_VERSION
	.align		4
        /*0000*/ 	.byte	0x04, 0x37
        /*0002*/ 	.short	(.L_575 - .L_574)
.L_574:
        /*0004*/ 	.word	0x00000082


	//----- nvinfo : EIATTR_KPARAM_INFO
	.align		4
.L_575:
        /*0008*/ 	.byte	0x04, 0x17
        /*000a*/ 	.short	(.L_577 - .L_576)
.L_576:
        /*000c*/ 	.word	0x00000000
        /*0010*/ 	.short	0x0006
        /*0012*/ 	.short	0x0028
        /*0014*/ 	.byte	0x00, 0xf0, 0x21, 0x00


	//----- nvinfo : EIATTR_KPARAM_INFO
	.align		4
.L_577:
        /*0018*/ 	.byte	0x04, 0x17
        /*001a*/ 	.short	(.L_579 - .L_578)
.L_578:
        /*001c*/ 	.word	0x00000000
        /*0020*/ 	.short	0x0005
        /*0022*/ 	.short	0x0024
        /*0024*/ 	.byte	0x00, 0xf0, 0x11, 0x00


	//----- nvinfo : EIATTR_KPARAM_INFO
	.align		4
.L_579:
        /*0028*/ 	.byte	0x04, 0x17
        /*002a*/ 	.short	(.L_581 - .L_580)
.L_580:
        /*002c*/ 	.word	0x00000000
        /*0030*/ 	.short	0x0004
        /*0032*/ 	.short	0x0020
        /*0034*/ 	.byte	0x00, 0xf0, 0x11, 0x00


	//----- nvinfo : EIATTR_KPARAM_INFO
	.align		4
.L_581:
        /*0038*/ 	.byte	0x04, 0x17
        /*003a*/ 	.short	(.L_583 - .L_582)
.L_582:
        /*003c*/ 	.word	0x00000000
        /*0040*/ 	.short	0x0003
        /*0042*/ 	.short	0x0018
        /*0044*/ 	.byte	0x00, 0xf0, 0x21, 0x00


	//----- nvinfo : EIATTR_KPARAM_INFO
	.align		4
.L_583:
        /*0048*/ 	.byte	0x04, 0x17
        /*004a*/ 	.short	(.L_585 - .L_584)
.L_584:
        /*004c*/ 	.word	0x00000000
        /*0050*/ 	.short	0x0002
        /*0052*/ 	.short	0x0010
        /*0054*/ 	.byte	0x00, 0xf0, 0x21, 0x00


	//----- nvinfo : EIATTR_KPARAM_INFO
	.align		4
.L_585:
        /*0058*/ 	.byte	0x04, 0x17
        /*005a*/ 	.short	(.L_587 - .L_586)
.L_586:
        /*005c*/ 	.word	0x00000000
        /*0060*/ 	.short	0x0001
        /*0062*/ 	.short	0x0008
        /*0064*/ 	.byte	0x00, 0xf0, 0x21, 0x00


	//----- nvinfo : EIATTR_KPARAM_INFO
	.align		4
.L_587:
        /*0068*/ 	.byte	0x04, 0x17
        /*006a*/ 	.short	(.L_589 - .L_588)
.L_588:
        /*006c*/ 	.word	0x00000000
        /*0070*/ 	.short	0x0000
        /*0072*/ 	.short	0x0000
        /*0074*/ 	.byte	0x00, 0xf0, 0x21, 0x00


	//----- nvinfo : EIATTR_SPARSE_MMA_MASK
	.align		4
.L_589:
        /*0078*/ 	.byte	0x03, 0x50
        /*007a*/ 	.short	0x0000


	//----- nvinfo : EIATTR_MAXREG_COUNT
	.align		4
        /*007c*/ 	.byte	0x03, 0x1b
        /*007e*/ 	.short	0x00ff


	//----- nvinfo : EIATTR_MERCURY_ISA_VERSION
	.align		4
        /*0080*/ 	.byte	0x03, 0x5f
        /*0082*/ 	.short	0x0101


	//----- nvinfo : EIATTR_EXIT_INSTR_OFFSETS
	.align		4
        /*0084*/ 	.byte	0x04, 0x1c
        /*0086*/ 	.short	(.L_591 - .L_590)


	//   ....[0]....
.L_590:
        /*0088*/ 	.word	0x000000b0


	//   ....[1]....
        /*008c*/ 	.word	0x000003b0


	//----- nvinfo : EIATTR_CBANK_PARAM_SIZE
	.align		4
.L_591:
        /*0090*/ 	.byte	0x03, 0x19
        /*0092*/ 	.short	0x0030


	//----- nvinfo : EIATTR_PARAM_CBANK
	.align		4
        /*0094*/ 	.byte	0x04, 0x0a
        /*0096*/ 	.short	(.L_593 - .L_592)
	.align		4
.L_592:
        /*0098*/ 	.word	index@(.nv.constant0._ZN17fastertransformer36add_bias_input_COL32_int8I_DataTypeOINS_5half4EEEvPT_PKaPKS2_S7_iiPKf)
        /*009c*/ 	.short	0x0210
        /*009e*/ 	.short	0x0030


	//----- nvinfo : EIATTR_SW_WAR
	.align		4
.L_593:
        /*00a0*/ 	.byte	0x04, 0x36
        /*00a2*/ 	.short	(.L_595 - .L_594)
.L_594:
        /*00a4*/ 	.word	0x00000008
.L_595:


//--------------------- .nv.callgraph             --------------------------
	.section	.nv.callgraph,"",@"SHT_CUDA_CALLGRAPH"
	.align	4
	.sectionentsize	8
	.align		4
        /*0000*/ 	.word	0x00000000
	.align		4
        /*0004*/ 	.word	0xffffffff
	.align		4
        /*0008*/ 	.word	0x00000000
	.align		4
        /*000c*/ 	.word	0xfffffffe
	.align		4
        /*0010*/ 	.word	0x00000000
	.align		4
        /*0014*/ 	.word	0xfffffffd
	.align		4
        /*0018*/ 	.word	0x00000000
	.align		4
        /*001c*/ 	.word	0xfffffffc


//--------------------- .text._ZN17fastertransformer37add_bias_input_COL32_int32I_DataTypeOI6__halfEEvPT_PKiPKS2_S7_iiPKfS9_i --------------------------
	.section	.text._ZN17fastertransformer37add_bias_input_COL32_int32I_DataTypeOI6__halfEEvPT_PKiPKS2_S7_iiPKfS9_i,"ax",@progbits
	.align	128
        .global         _ZN17fastertransformer37add_bias_input_COL32_int32I_DataTypeOI6__halfEEvPT_PKiPKS2_S7_iiPKfS9_i
        .type           _ZN17fastertransformer37add_bias_input_COL32_int32I_DataTypeOI6__halfEEvPT_PKiPKS2_S7_iiPKfS9_i,@function
        .size           _ZN17fastertransformer37add_bias_input_COL32_int32I_DataTypeOI6__halfEEvPT_PKiPKS2_S7_iiPKfS9_i,(.L_x_20 - _ZN17fastertransformer37add_bias_input_COL32_int32I_DataTypeOI6__halfEEvPT_PKiPKS2_S7_iiPKfS9_i)
        .other          _ZN17fastertransformer37add_bias_input_COL32_int32I_DataTypeOI6__halfEEvPT_PKiPKS2_S7_iiPKfS9_i,@"STO_CUDA_ENTRY STV_DEFAULT"
_ZN17fastertransformer37add_bias_input_COL32_int32I_DataTypeOI6__halfEEvPT_PKiPKS2_S7_iiPKfS9_i:
.text._ZN17fastertransformer37add_bias_input_COL32_int32I_DataTypeOI6__halfEEvPT_PKiPKS2_S7_iiPKfS9_i:
[----:B------:R-:W-:Y:S01]  /*0000*/  LDC R1, c[0x0][0x28] ;  /* 0x00000a00ff017b82 */ /* 0x000fe20000000800 */
[----:B------:R-:W0:Y:S07]  /*0010*/  S2R R15, SR_TID.X ;  /* 0x00000000000f7919 */ /* 0x000e2e0000002100 */
[----:B------:R-:W1:Y:S01]  /*0020*/  LDC.64 R4, c[0x0][0x218] ;  /* 0x00008600ff047b82 */ /* 0x000e620000000a00 */
[----:B------:R-:W-:Y:S01]  /*0030*/  ULDC UR4, c[0x0][0x230] ;  /* 0x00008c0000047ab9 */ /* 0x000fe20000000800 */
[----:B------:R-:W-:Y:S01]  /*0040*/  ULDC UR6, c[0x0][0x248] ;  /* 0x0000920000067ab9 */ /* 0x000fe20000000800 */
[----:B------:R-:W2:Y:S05]  /*0050*/  S2R R3, SR_CTAID.X ;  /* 0x0000000000037919 */ /* 0x000eaa0000002500 */
[----:B------:R-:W3:Y:S08]  /*0060*/  LDC.64 R20, c[0x0][0x240] ;  /* 0x00009000ff147b82 */ /* 0x000ef00000000a00 */
[----:B------:R-:W4:Y:S08]  /*0070*/  LDC.64 R10, c[0x0][0x238] ;  /* 0x00008e00ff0a7b82 */ /* 0x000f300000000a00 */
[----:B------:R-:W5:Y:S01]  /*0080*/  LDC.64 R8, c[0x0][0x220] ;  /* 0x00008800ff087b82 */ /* 0x000f620000000a00 */
[----:B0-----:R-:W-:-:S04]  /*0090*/  SHF.L.U32 R13, R15, 0x2, RZ ;  /* 0x000000020f0d7819 */ /* 0x001fc800000006ff */
[----:B------:R-:W-:-:S04]  /*00a0*/  LOP3.LUT R0, R13, 0x1c, RZ, 0xc0, !PT ;  /* 0x0000001c0d007812 */ /* 0x000fc800078ec0ff */
[----:B--2---:R-:W-:Y:S02]  /*00b0*/  LEA R3, R3, R0, 0x5 ;  /* 0x0000000003037211 */ /* 0x004fe400078e28ff */
[----:B------:R-:W-:-:S05]  /*00c0*/  LOP3.LUT R0, R13, 0xffffffe0, RZ, 0xc0, !PT ;  /* 0xffffffe00d007812 */ /* 0x000fca00078ec0ff */
[----:B------:R-:W-:Y:S01]  /*00d0*/  IMAD R0, R0, UR4, R3 ;  /* 0x0000000400007c24 */ /* 0x000fe2000f8e0203 */
[----:B------:R-:W-:Y:S01]  /*00e0*/  ULDC.64 UR4, c[0x0][0x208] ;  /* 0x0000820000047ab9 */ /* 0x000fe20000000a00 */
[----:B------:R-:W0:Y:S01]  /*00f0*/  LDC.64 R2, c[0x0][0x228] ;  /* 0x00008a00ff027b82 */ /* 0x000e220000000a00 */
[----:B------:R-:W-:Y:S01]  /*0100*/  IMAD R15, R15, UR6, RZ ;  /* 0x000000060f0f7c24 */ /* 0x000fe2000f8e02ff */
[----:B---3--:R-:W2:Y:S01]  /*0110*/  LDG.E.CONSTANT R12, desc[UR4][R20.64] ;  /* 0x00000004140c7981 */ /* 0x008ea2000c1e9900 */
[----:B------:R-:W-:-:S05]  /*0120*/  SHF.R.U32.HI R7, RZ, 0x2, R0 ;  /* 0x00000002ff077819 */ /* 0x000fca0000011600 */
[----:B-1----:R-:W-:-:S06]  /*0130*/  IMAD.WIDE.U32 R4, R7, 0x10, R4 ;  /* 0x0000001007047825 */ /* 0x002fcc00078e0004 */
[----:B------:R-:W3:Y:S01]  /*0140*/  LDG.E.128 R4, desc[UR4][R4.64] ;  /* 0x0000000404047981 */ /* 0x000ee2000c1e1d00 */
[----:B----4-:R-:W-:-:S04]  /*0150*/  IMAD.WIDE.U32 R10, R15, 0x10, R10 ;  /* 0x000000100f0a7825 */ /* 0x010fc800078e000a */
[C---:B-----5:R-:W-:Y:S02]  /*0160*/  IMAD.WIDE R22, R0.reuse, 0x2, R8 ;  /* 0x0000000200167825 */ /* 0x060fe400078e0208 */
[----:B------:R-:W4:Y:S02]  /*0170*/  LDG.E.128.CONSTANT R8, desc[UR4][R10.64] ;  /* 0x000000040a087981 */ /* 0x000f24000c1e9d00 */
[----:B0-----:R-:W-:Y:S02]  /*0180*/  IMAD.WIDE R2, R13, 0x2, R2 ;  /* 0x000000020d027825 */ /* 0x001fe400078e0202 */
[----:B------:R-:W5:Y:S04]  /*0190*/  LDG.E.U16 R16, desc[UR4][R22.64] ;  /* 0x0000000416107981 */ /* 0x000f68000c1e1500 */
[----:B------:R-:W4:Y:S04]  /*01a0*/  LDG.E.U16 R15, desc[UR4][R22.64+0x2] ;  /* 0x00000204160f7981 */ /* 0x000f28000c1e1500 */
[----:B------:R-:W4:Y:S04]  /*01b0*/  LDG.E.U16 R14, desc[UR4][R22.64+0x4] ;  /* 0x00000404160e7981 */ /* 0x000f28000c1e1500 */
[----:B------:R-:W4:Y:S04]  /*01c0*/  LDG.E.U16 R19, desc[UR4][R22.64+0x6] ;  /* 0x0000060416137981 */ /* 0x000f28000c1e1500 */
[----:B------:R-:W4:Y:S04]  /*01d0*/  LDG.E.U16.CONSTANT R18, desc[UR4][R2.64] ;  /* 0x0000000402127981 */ /* 0x000f28000c1e9500 */
[----:B------:R-:W4:Y:S04]  /*01e0*/  LDG.E.U16.CONSTANT R17, desc[UR4][R2.64+0x2] ;  /* 0x0000020402117981 */ /* 0x000f28000c1e9500 */
[----:B------:R-:W4:Y:S04]  /*01f0*/  LDG.E.U16.CONSTANT R13, desc[UR4][R2.64+0x4] ;  /* 0x00000404020d7981 */ /* 0x000f28000c1e9500 */
[----:B------:R0:W4:Y:S02]  /*0200*/  LDG.E.U16.CONSTANT R20, desc[UR4][R2.64+0x6] ;  /* 0x0000060402147981 */ /* 0x000124000c1e9500 */
[----:B0-----:R-:W0:Y:S02]  /*0210*/  LDC.64 R2, c[0x0][0x210] ;  /* 0x00008400ff027b82 */ /* 0x001e240000000a00 */
[----:B0-----:R-:W-:-:S04]  /*0220*/  IMAD.WIDE R2, R0, 0x2, R2 ;  /* 0x0000000200027825 */ /* 0x001fc800078e0202 */
[----:B--2---:R-:W-:Y:S01]  /*0230*/  FMUL.FTZ R12, R12, 0.0078740157186985015869 ;  /* 0x3c0102040c0c7820 */ /* 0x004fe20000410000 */
[----:B---3--:R-:W-:Y:S02]  /*0240*/  I2FP.F32.S32 R21, R4 ;  /* 0x0000000400157245 */ /* 0x008fe40000201400 */
[----:B------:R-:W-:Y:S02]  /*0250*/  I2FP.F32.S32 R5, R5 ;  /* 0x0000000500057245 */ /* 0x000fe40000201400 */
[----:B------:R-:W-:Y:S02]  /*0260*/  I2FP.F32.S32 R25, R6 ;  /* 0x0000000600197245 */ /* 0x000fe40000201400 */
[----:B------:R-:W-:Y:S01]  /*0270*/  I2FP.F32.S32 R7, R7 ;  /* 0x0000000700077245 */ /* 0x000fe20000201400 */
[C---:B------:R-:W-:Y:S01]  /*0280*/  FMUL.FTZ R21, R12.reuse, R21 ;  /* 0x000000150c157220 */ /* 0x040fe20000410000 */
[C---:B------:R-:W-:Y:S01]  /*0290*/  FMUL.FTZ R4, R12.reuse, R5 ;  /* 0x000000050c047220 */ /* 0x040fe20000410000 */
[----:B------:R-:W-:-:S02]  /*02a0*/  FMUL.FTZ R25, R12, R25 ;  /* 0x000000190c197220 */ /* 0x000fc40000410000 */
[----:B------:R-:W-:Y:S01]  /*02b0*/  FMUL.FTZ R12, R12, R7 ;  /* 0x000000070c0c7220 */ /* 0x000fe20000410000 */
[----:B-----5:R-:W-:Y:S02]  /*02c0*/  HADD2.F32 R16, -RZ, R16.H0_H0 ;  /* 0x20000010ff107230 */ /* 0x020fe40000004100 */
[----:B----4-:R-:W-:Y:S01]  /*02d0*/  FMUL.FTZ R21, R8, R21 ;  /* 0x0000001508157220 */ /* 0x010fe20000410000 */
[----:B------:R-:W-:Y:S01]  /*02e0*/  FMUL.FTZ R4, R9, R4 ;  /* 0x0000000409047220 */ /* 0x000fe20000410000 */
[----:B------:R-:W-:Y:S02]  /*02f0*/  HADD2.F32 R15, -RZ, R15.H0_H0 ;  /* 0x2000000fff0f7230 */ /* 0x000fe40000004100 */
[----:B------:R-:W-:Y:S01]  /*0300*/  FMUL.FTZ R25, R10, R25 ;  /* 0x000000190a197220 */ /* 0x000fe20000410000 */
[----:B------:R-:W-:Y:S01]  /*0310*/  FMUL.FTZ R12, R11, R12 ;  /* 0x0000000c0b0c7220 */ /* 0x000fe20000410000 */
[----:B------:R-:W-:Y:S02]  /*0320*/  HADD2.F32 R14, -RZ, R14.H0_H0 ;  /* 0x2000000eff0e7230 */ /* 0x000fe40000004100 */
[----:B------:R-:W-:-:S02]  /*0330*/  HADD2.F32 R19, -RZ, R19.H0_H0 ;  /* 0x20000013ff137230 */ /* 0x000fc40000004100 */
[----:B------:R-:W-:Y:S01]  /*0340*/  FFMA.FTZ R16, R21, 0.0078740157186985015869, R16 ;  /* 0x3c01020415107823 */ /* 0x000fe20000010010 */
[----:B------:R-:W-:Y:S01]  /*0350*/  FFMA.FTZ R4, R4, 0.0078740157186985015869, R15 ;  /* 0x3c01020404047823 */ /* 0x000fe2000001000f */
[----:B------:R-:W-:Y:S01]  /*0360*/  FFMA.FTZ R14, R25, 0.0078740157186985015869, R14 ;  /* 0x3c010204190e7823 */ /* 0x000fe2000001000e */
[----:B------:R-:W-:Y:S02]  /*0370*/  HADD2.F32 R5, -RZ, R18.H0_H0 ;  /* 0x20000012ff057230 */ /* 0x000fe40000004100 */
[----:B------:R-:W-:Y:S01]  /*0380*/  FFMA.FTZ R12, R12, 0.0078740157186985015869, R19 ;  /* 0x3c0102040c0c7823 */ /* 0x000fe20000010013 */
[----:B------:R-:W-:Y:S02]  /*0390*/  HADD2.F32 R17, -RZ, R17.H0_H0 ;  /* 0x20000011ff117230 */ /* 0x000fe40000004100 */
[----:B------:R-:W-:Y:S02]  /*03a0*/  HADD2.F32 R13, -RZ, R13.H0_H0 ;  /* 0x2000000dff0d7230 */ /* 0x000fe40000004100 */
[----:B------:R-:W-:-:S02]  /*03b0*/  HADD2.F32 R7, -RZ, R20.H0_H0 ;  /* 0x20000014ff077230 */ /* 0x000fc40000004100 */
[----:B------:R-:W-:Y:S01]  /*03c0*/  FADD.FTZ R5, R16, R5 ;  /* 0x0000000510057221 */ /* 0x000fe20000010000 */
[----:B------:R-:W-:Y:S01]  /*03d0*/  FADD.FTZ R4, R4, R17 ;  /* 0x0000001104047221 */ /* 0x000fe20000010000 */
[----:B------:R-:W-:Y:S01]  /*03e0*/  FADD.FTZ R13, R14, R13 ;  /* 0x0000000d0e0d7221 */ /* 0x000fe20000010000 */
[----:B------:R-:W-:-:S03]  /*03f0*/  FADD.FTZ R12, R12, R7 ;  /* 0x000000070c0c7221 */ /* 0x000fc60000010000 */
[----:B------:R-:W-:Y:S02]  /*0400*/  F2FP.F16.F32.PACK_AB R4, R4, R5 ;  /* 0x000000050404723e */ /* 0x000fe400000000ff */
[----:B------:R-:W-:Y:S02]  /*0410*/  F2FP.F16.F32.PACK_AB R12, R12, R13 ;  /* 0x0000000d0c0c723e */ /* 0x000fe400000000ff */
[----:B------:R-:W-:Y:S02]  /*0420*/  PRMT R0, R4, 0x7632, R0 ;  /* 0x0000763204007816 */ /* 0x000fe40000000000 */
[----:B------:R-:W-:Y:S01]  /*0430*/  PRMT R5, R12, 0x7632, R5 ;  /* 0x000076320c057816 */ /* 0x000fe20000000005 */
[----:B------:R-:W-:Y:S04]  /*0440*/  STG.E.U16 desc[UR4][R2.64], R4 ;  /* 0x0000000402007986 */ /* 0x000fe8000c101504 */
[----:B------:R-:W-:Y:S04]  /*0450*/  STG.E.U16 desc[UR4][R2.64+0x2], R0 ;  /* 0x0000020002007986 */ /* 0x000fe8000c101504 */
[----:B------:R-:W-:Y:S04]  /*0460*/  STG.E.U16 desc[UR4][R2.64+0x4], R12 ;  /* 0x0000040c02007986 */ /* 0x000fe8000c101504 */
[----:B------:R-:W-:Y:S01]  /*0470*/  STG.E.U16 desc[UR4][R2.64+0x6], R5 ;  /* 0x0000060502007986 */ /* 0x000fe2000c101504 */
[----:B------:R-:W-:Y:S05]  /*0480*/  EXIT ;  /* 0x000000000000794d */ /* 0x000fea0003800000 */
.L_x_0:
[----:B------:R-:W-:-:S00]  /*0490*/  BRA `(.L_x_0) ;  /* 0xfffffffc00fc7947 */ /* 0x000fc0000383ffff */
[----:B------:R-:W-:-:S00]  /*04a0*/  NOP ;  /* 0x0000000000007918 */ /* 0x000fc00000000000 */
        /* <DEDUP_REMOVED lines=13> */
.L_x_20:


//--------------------- .text._ZN17fastertransformer37add_bias_input_COL32_int32I_DataTypeOIfEEvPT_PKiPKS1_S6_iiPKfS8_i --------------------------
	.section	.text._ZN17fastertransformer37add_bias_input_COL32_int32I_DataTypeOIfEEvPT_PKiPKS1_S6_iiPKfS8_i,"ax",@progbits
	.align	128
        .global         _ZN17fastertransformer37add_bias_input_COL32_int32I_DataTypeOIfEEvPT_PKiPKS1_S6_iiPKfS8_i
        .type           _ZN17fastertransformer37add_bias_input_COL32_int32I_DataTypeOIfEEvPT_PKiPKS1_S6_iiPKfS8_i,@function
        .size           _ZN17fastertransformer37add_bias_input_COL32_int32I_DataTypeOIfEEvPT_PKiPKS1_S6_iiPKfS8_i,(.L_x_21 - _ZN17fastertransformer37add_bias_input_COL32_int32I_DataTypeOIfEEvPT_PKiPKS1_S6_iiPKfS8_i)
        .other          _ZN17fastertransformer37add_bias_input_COL32_int32I_DataTypeOIfEEvPT_PKiPKS1_S6_iiPKfS8_i,@"STO_CUDA_ENTRY STV_DEFAULT"
_ZN17fastertransformer37add_bias_input_COL32_int32I_DataTypeOIfEEvPT_PKiPKS1_S6_iiPKfS8_i:
.text._ZN17fastertransformer37add_bias_input_COL32_int32I_DataTypeOIfEEvPT_PKiPKS1_S6_iiPKfS8_i:
        /* <DEDUP_REMOVED lines=9> */
[----:B0-----:R-:W-:-:S07]  /*0090*/  SHF.L.U32 R3, R17, 0x2, RZ ;  /* 0x0000000211037819 */ /* 0x001fce00000006ff */
[----:B------:R-:W0:Y:S01]  /*00a0*/  LDC.64 R14, c[0x0][0x228] ;  /* 0x00008a00ff0e7b82 */ /* 0x000e220000000a00 */
[C---:B------:R-:W-:Y:S02]  /*00b0*/  LOP3.LUT R0, R3.reuse, 0x1c, RZ, 0xc0, !PT ;  /* 0x0000001c03007812 */ /* 0x040fe400078ec0ff */
[----:B------:R-:W-:Y:S02]  /*00c0*/  LOP3.LUT R13, R3, 0xffffffe0, RZ, 0xc0, !PT ;  /* 0xffffffe0030d7812 */ /* 0x000fe400078ec0ff */
[----:B--2---:R-:W-:-:S05]  /*00d0*/  LEA R0, R7, R0, 0x5 ;  /* 0x0000000007007211 */ /* 0x004fca00078e28ff */
[----:B------:R-:W-:Y:S01]  /*00e0*/  IMAD R13, R13, UR4, R0 ;  /* 0x000000040d0d7c24 */ /* 0x000fe2000f8e0200 */
[----:B------:R-:W-:Y:S01]  /*00f0*/  ULDC.64 UR4, c[0x0][0x208] ;  /* 0x0000820000047ab9 */ /* 0x000fe20000000a00 */
[----:B------:R-:W-:Y:S01]  /*0100*/  IMAD R17, R17, UR6, RZ ;  /* 0x0000000611117c24 */ /* 0x000fe2000f8e02ff */
[----:B---3--:R-:W2:Y:S02]  /*0110*/  LDG.E.CONSTANT R0, desc[UR4][R24.64] ;  /* 0x0000000418007981 */ /* 0x008ea4000c1e9900 */
[----:B------:R-:W-:-:S05]  /*0120*/  SHF.R.U32.HI R7, RZ, 0x2, R13 ;  /* 0x00000002ff077819 */ /* 0x000fca000001160d */
[----:B-1----:R-:W-:-:S06]  /*0130*/  IMAD.WIDE.U32 R4, R7, 0x10, R4 ;  /* 0x0000001007047825 */ /* 0x002fcc00078e0004 */
[----:B------:R-:W3:Y:S01]  /*0140*/  LDG.E.128 R4, desc[UR4][R4.64] ;  /* 0x0000000404047981 */ /* 0x000ee2000c1e1d00 */
[----:B----4-:R-:W-:-:S04]  /*0150*/  IMAD.WIDE.U32 R10, R17, 0x10, R10 ;  /* 0x00000010110a7825 */ /* 0x010fc800078e000a */
[----:B-----5:R-:W-:Y:S02]  /*0160*/  IMAD.WIDE R26, R13, 0x4, R8 ;  /* 0x000000040d1a7825 */ /* 0x020fe400078e0208 */
[----:B------:R-:W4:Y:S02]  /*0170*/  LDG.E.128.CONSTANT R8, desc[UR4][R10.64] ;  /* 0x000000040a087981 */ /* 0x000f24000c1e9d00 */
[----:B0-----:R-:W-:Y:S02]  /*0180*/  IMAD.WIDE R14, R3, 0x4, R14 ;  /* 0x00000004030e7825 */ /* 0x001fe400078e020e */
[----:B------:R-:W5:Y:S01]  /*0190*/  LDG.E R20, desc[UR4][R26.64] ;  /* 0x000000041a147981 */ /* 0x000f62000c1e1900 */
[----:B------:R-:W0:Y:S03]  /*01a0*/  LDC.64 R2, c[0x0][0x210] ;  /* 0x00008400ff027b82 */ /* 0x000e260000000a00 */
[----:B------:R-:W5:Y:S04]  /*01b0*/  LDG.E R18, desc[UR4][R26.64+0x4] ;  /* 0x000004041a127981 */ /* 0x000f68000c1e1900 */
[----:B------:R-:W5:Y:S04]  /*01c0*/  LDG.E R17, desc[UR4][R26.64+0x8] ;  /* 0x000008041a117981 */ /* 0x000f68000c1e1900 */
[----:B------:R-:W5:Y:S04]  /*01d0*/  LDG.E R22, desc[UR4][R26.64+0xc] ;  /* 0x00000c041a167981 */ /* 0x000f68000c1e1900 */
[----:B------:R-:W5:Y:S04]  /*01e0*/  LDG.E.CONSTANT R21, desc[UR4][R14.64] ;  /* 0x000000040e157981 */ /* 0x000f68000c1e9900 */
[----:B------:R-:W5:Y:S04]  /*01f0*/  LDG.E.CONSTANT R12, desc[UR4][R14.64+0x4] ;  /* 0x000004040e0c7981 */ /* 0x000f68000c1e9900 */
[----:B------:R-:W5:Y:S04]  /*0200*/  LDG.E.CONSTANT R16, desc[UR4][R14.64+0x8] ;  /* 0x000008040e107981 */ /* 0x000f68000c1e9900 */
[----:B------:R-:W5:Y:S01]  /*0210*/  LDG.E.CONSTANT R19, desc[UR4][R14.64+0xc] ;  /* 0x00000c040e137981 */ /* 0x000f62000c1e9900 */
        /* <DEDUP_REMOVED lines=10> */
[----:B----4-:R-:W-:Y:S01]  /*02c0*/  FMUL.FTZ R23, R8, R23 ;  /* 0x0000001708177220 */ /* 0x010fe20000410000 */
[----:B------:R-:W-:Y:S01]  /*02d0*/  FMUL.FTZ R9, R9, R4 ;  /* 0x0000000409097220 */ /* 0x000fe20000410000 */
[----:B------:R-:W-:Y:S01]  /*02e0*/  FMUL.FTZ R10, R10, R25 ;  /* 0x000000190a0a7220 */ /* 0x000fe20000410000 */
[----:B------:R-:W-:Y:S01]  /*02f0*/  FMUL.FTZ R11, R11, R0 ;  /* 0x000000000b0b7220 */ /* 0x000fe20000410000 */
[----:B-----5:R-:W-:Y:S01]  /*0300*/  FFMA.FTZ R20, R23, 0.0078740157186985015869, R20 ;  /* 0x3c01020417147823 */ /* 0x020fe20000010014 */
[----:B------:R-:W-:Y:S01]  /*0310*/  FFMA.FTZ R9, R9, 0.0078740157186985015869, R18 ;  /* 0x3c01020409097823 */ /* 0x000fe20000010012 */
[----:B------:R-:W-:Y:S01]  /*0320*/  FFMA.FTZ R17, R10, 0.0078740157186985015869, R17 ;  /* 0x3c0102040a117823 */ /* 0x000fe20000010011 */
[----:B------:R-:W-:Y:S01]  /*0330*/  FFMA.FTZ R22, R11, 0.0078740157186985015869, R22 ;  /* 0x3c0102040b167823 */ /* 0x000fe20000010016 */
[----:B------:R-:W-:Y:S01]  /*0340*/  FADD.FTZ R21, R20, R21 ;  /* 0x0000001514157221 */ /* 0x000fe20000010000 */
[----:B------:R-:W-:Y:S01]  /*0350*/  FADD.FTZ R9, R9, R12 ;  /* 0x0000000c09097221 */ /* 0x000fe20000010000 */
[----:B------:R-:W-:Y:S01]  /*0360*/  FADD.FTZ R17, R17, R16 ;  /* 0x0000001011117221 */ /* 0x000fe20000010000 */
[----:B------:R-:W-:-:S02]  /*0370*/  FADD.FTZ R19, R22, R19 ;  /* 0x0000001316137221 */ /* 0x000fc40000010000 */
[----:B------:R-:W-:Y:S04]  /*0380*/  STG.E desc[UR4][R2.64], R21 ;  /* 0x0000001502007986 */ /* 0x000fe8000c101904 */
[----:B------:R-:W-:Y:S04]  /*0390*/  STG.E desc[UR4][R2.64+0x4], R9 ;  /* 0x0000040902007986 */ /* 0x000fe8000c101904 */
[----:B------:R-:W-:Y:S04]  /*03a0*/  STG.E desc[UR4][R2.64+0x8], R17 ;  /* 0x0000081102007986 */ /* 0x000fe8000c101904 */
[----:B------:R-:W-:Y:S01]  /*03b0*/  STG.E desc[UR4][R2.64+0xc], R19 ;  /* 0x00000c1302007986 */ /* 0x000fe2000c101904 */
[----:B------:R-:W-:Y:S05]  /*03c0*/  EXIT ;  /* 0x000000000000794d */ /* 0x000fea0003800000 */
.L_x_1:
        /* <DEDUP_REMOVED lines=11> */
.L_x_21:


//--------------------- .text._ZN17fastertransformer36add_bias_input_COL32_int8I_DataTypeOI6__halfEEvPT_PKaPKS2_S7_iiPKf --------------------------
	.section	.text._ZN17fastertransformer36add_bias_input_COL32_int8I_DataTypeOI6__halfEEvPT_PKaPKS2_S7_iiPKf,"ax",@progbits
	.align	128
        .global         _ZN17fastertransformer36add_bias_input_COL32_int8I_DataTypeOI6__halfEEvPT_PKaPKS2_S7_iiPKf
        .type           _ZN17fastertransformer36add_bias_input_COL32_int8I_DataTypeOI6__halfEEvPT_PKaPKS2_S7_iiPKf,@function
        .size           _ZN17fastertransformer36add_bias_input_COL32_int8I_DataTypeOI6__halfEEvPT_PKaPKS2_S7_iiPKf,(.L_x_22 - _ZN17fastertransformer36add_bias_input_COL32_int8I_DataTypeOI6__halfEEvPT_PKaPKS2_S7_iiPKf)
        .other          _ZN17fastertransformer36add_bias_input_COL32_int8I_DataTypeOI6__halfEEvPT_PKaPKS2_S7_iiPKf,@"STO_CUDA_ENTRY STV_DEFAULT"
_ZN17fastertransformer36add_bias_input_COL32_int8I_DataTypeOI6__halfEEvPT_PKaPKS2_S7_iiPKf:
.text._ZN17fastertransformer36add_bias_input_COL32_int8I_DataTypeOI6__halfEEvPT_PKaPKS2_S7_iiPKf:
[----:B------:R-:W-:Y:S01]  /*0000*/  LDC R1, c[0x0][0x28] ;  /* 0x00000a00ff017b82 */ /* 0x000fe20000000800 */
[----:B------:R-:W0:Y:S07]  /*0010*/  S2R R13, SR_TID.X ;  /* 0x00000000000d7919 */ /* 0x000e2e0000002100 */
[----:B------:R-:W1:Y:S01]  /*0020*/  LDC.64 R8, c[0x0][0x220] ;  /* 0x00008800ff087b82 */ /* 0x000e620000000a00 */
[----:B------:R-:W-:Y:S01]  /*0030*/  ULDC UR4, c[0x0][0x230] ;  /* 0x00008c0000047ab9 */ /* 0x000fe20000000800 */
[----:B------:R-:W2:Y:S06]  /*0040*/  S2R R3, SR_CTAID.X ;  /* 0x0000000000037919 */ /* 0x000eac0000002500 */
[----:B------:R-:W3:Y:S08]  /*0050*/  LDC.64 R10, c[0x0][0x228] ;  /* 0x00008a00ff0a7b82 */ /* 0x000ef00000000a00 */
[----:B------:R-:W4:Y:S01]  /*0060*/  LDC.64 R6, c[0x0][0x238] ;  /* 0x00008e00ff067b82 */ /* 0x000f220000000a00 */
[----:B0-----:R-:W-:-:S04]  /*0070*/  SHF.L.U32 R13, R13, 0x2, RZ ;  /* 0x000000020d0d7819 */ /* 0x001fc800000006ff */
[C---:B------:R-:W-:Y:S02]  /*0080*/  LOP3.LUT R0, R13.reuse, 0x1c, RZ, 0xc0, !PT ;  /* 0x0000001c0d007812 */ /* 0x040fe400078ec0ff */
[----:B------:R-:W-:Y:S02]  /*0090*/  LOP3.LUT R5, R13, 0xffffffe0, RZ, 0xc0, !PT ;  /* 0xffffffe00d057812 */ /* 0x000fe400078ec0ff */
[----:B--2---:R-:W-:-:S05]  /*00a0*/  LEA R0, R3, R0, 0x5 ;  /* 0x0000000003007211 */ /* 0x004fca00078e28ff */
[----:B------:R-:W-:Y:S01]  /*00b0*/  IMAD R5, R5, UR4, R0 ;  /* 0x0000000405057c24 */ /* 0x000fe2000f8e0200 */
[----:B------:R-:W-:-:S04]  /*00c0*/  ULDC.64 UR4, c[0x0][0x218] ;  /* 0x0000860000047ab9 */ /* 0x000fc80000000a00 */
[----:B------:R-:W-:-:S04]  /*00d0*/  IADD3 R2, P0, R5, UR4, RZ ;  /* 0x0000000405027c10 */ /* 0x000fc8000ff1e0ff */
[----:B------:R-:W-:Y:S01]  /*00e0*/  IADD3.X R3, RZ, UR5, RZ, P0, !PT ;  /* 0x00000005ff037c10 */ /* 0x000fe200087fe4ff */
[----:B------:R-:W-:Y:S01]  /*00f0*/  ULDC.64 UR4, c[0x0][0x208] ;  /* 0x0000820000047ab9 */ /* 0x000fe20000000a00 */
[----:B-1----:R-:W-:Y:S01]  /*0100*/  IMAD.WIDE R8, R5, 0x2, R8 ;  /* 0x0000000205087825 */ /* 0x002fe200078e0208 */
[----:B----4-:R-:W2:Y:S04]  /*0110*/  LDG.E.CONSTANT R0, desc[UR4][R6.64] ;  /* 0x0000000406007981 */ /* 0x010ea8000c1e9900 */
[----:B------:R0:W4:Y:S01]  /*0120*/  LDG.E.CONSTANT R23, desc[UR4][R2.64] ;  /* 0x0000000402177981 */ /* 0x000122000c1e9900 */
[----:B---3--:R-:W-:-:S03]  /*0130*/  IMAD.WIDE R10, R13, 0x2, R10 ;  /* 0x000000020d0a7825 */ /* 0x008fc600078e020a */
[----:B------:R-:W3:Y:S04]  /*0140*/  LDG.E.U16 R4, desc[UR4][R8.64] ;  /* 0x0000000408047981 */ /* 0x000ee8000c1e1500 */
[----:B------:R-:W5:Y:S01]  /*0150*/  LDG.E.U16 R14, desc[UR4][R8.64+0x2] ;  /* 0x00000204080e7981 */ /* 0x000f62000c1e1500 */
[----:B0-----:R-:W0:Y:S03]  /*0160*/  LDC.64 R2, c[0x0][0x210] ;  /* 0x00008400ff027b82 */ /* 0x001e260000000a00 */
[----:B------:R-:W2:Y:S04]  /*0170*/  LDG.E.U16 R17, desc[UR4][R8.64+0x4] ;  /* 0x0000040408117981 */ /* 0x000ea8000c1e1500 */
[----:B------:R5:W2:Y:S04]  /*0180*/  LDG.E.U16 R20, desc[UR4][R8.64+0x6] ;  /* 0x0000060408147981 */ /* 0x000aa8000c1e1500 */
[----:B------:R-:W2:Y:S04]  /*0190*/  LDG.E.U16.CONSTANT R13, desc[UR4][R10.64] ;  /* 0x000000040a0d7981 */ /* 0x000ea8000c1e9500 */
[----:B------:R-:W2:Y:S04]  /*01a0*/  LDG.E.U16.CONSTANT R15, desc[UR4][R10.64+0x2] ;  /* 0x000002040a0f7981 */ /* 0x000ea8000c1e9500 */
[----:B------:R-:W2:Y:S04]  /*01b0*/  LDG.E.U16.CONSTANT R19, desc[UR4][R10.64+0x4] ;  /* 0x000004040a137981 */ /* 0x000ea8000c1e9500 */
[----:B------:R1:W2:Y:S01]  /*01c0*/  LDG.E.U16.CONSTANT R22, desc[UR4][R10.64+0x6] ;  /* 0x000006040a167981 */ /* 0x0002a2000c1e9500 */
[----:B0-----:R-:W-:Y:S01]  /*01d0*/  IMAD.WIDE R2, R5, 0x2, R2 ;  /* 0x0000000205027825 */ /* 0x001fe200078e0202 */
[----:B----4-:R-:W0:Y:S08]  /*01e0*/  I2F.S8 R12, R23 ;  /* 0x00000017000c7306 */ /* 0x010e300000001400 */
[----:B------:R-:W4:Y:S08]  /*01f0*/  I2F.S8 R16, R23.B1 ;  /* 0x1000001700107306 */ /* 0x000f300000001400 */
[----:B------:R-:W4:Y:S08]  /*0200*/  I2F.S8 R18, R23.B2 ;  /* 0x2000001700127306 */ /* 0x000f300000001400 */
[----:B------:R-:W4:Y:S01]  /*0210*/  I2F.S8 R21, R23.B3 ;  /* 0x3000001700157306 */ /* 0x000f220000001400 */
[----:B---3--:R-:W-:-:S02]  /*0220*/  HADD2.F32 R7, -RZ, R4.H0_H0 ;  /* 0x20000004ff077230 */ /* 0x008fc40000004100 */
[----:B-----5:R-:W-:Y:S02]  /*0230*/  HADD2.F32 R9, -RZ, R14.H0_H0 ;  /* 0x2000000eff097230 */ /* 0x020fe40000004100 */
[----:B--2---:R-:W-:Y:S02]  /*0240*/  HADD2.F32 R17, -RZ, R17.H0_H0 ;  /* 0x20000011ff117230 */ /* 0x004fe40000004100 */
[----:B-1----:R-:W-:Y:S02]  /*0250*/  HADD2.F32 R11, -RZ, R20.H0_H0 ;  /* 0x20000014ff0b7230 */ /* 0x002fe40000004100 */
[C---:B0-----:R-:W-:Y:S01]  /*0260*/  FFMA.FTZ R7, R0.reuse, R12, R7 ;  /* 0x0000000c00077223 */ /* 0x041fe20000010007 */
[----:B------:R-:W-:Y:S02]  /*0270*/  HADD2.F32 R4, -RZ, R13.H0_H0 ;  /* 0x2000000dff047230 */ /* 0x000fe40000004100 */
[----:B----4-:R-:W-:Y:S01]  /*0280*/  FFMA.FTZ R9, R0, R16, R9 ;  /* 0x0000001000097223 */ /* 0x010fe20000010009 */
[----:B------:R-:W-:-:S02]  /*0290*/  HADD2.F32 R6, -RZ, R15.H0_H0 ;  /* 0x2000000fff067230 */ /* 0x000fc40000004100 */
[C---:B------:R-:W-:Y:S01]  /*02a0*/  FFMA.FTZ R17, R0.reuse, R18, R17 ;  /* 0x0000001200117223 */ /* 0x040fe20000010011 */
[----:B------:R-:W-:Y:S02]  /*02b0*/  HADD2.F32 R8, -RZ, R19.H0_H0 ;  /* 0x20000013ff087230 */ /* 0x000fe40000004100 */
[----:B------:R-:W-:Y:S02]  /*02c0*/  HADD2.F32 R22, -RZ, R22.H0_H0 ;  /* 0x20000016ff167230 */ /* 0x000fe40000004100 */
[----:B------:R-:W-:Y:S01]  /*02d0*/  FFMA.FTZ R11, R0, R21, R11 ;  /* 0x00000015000b7223 */ /* 0x000fe2000001000b */
        /* <DEDUP_REMOVED lines=13> */
.L_x_2:
        /* <DEDUP_REMOVED lines=13> */
.L_x_22:


//--------------------- .text._ZN17fastertransformer36add_bias_input_COL32_int8I_DataTypeOIfEEvPT_PKaPKS1_S6_iiPKf --------------------------
	.section	.text._ZN17fastertransformer36add_bias_input_COL32_int8I_DataTypeOIfEEvPT_PKaPKS1_S6_iiPKf,"ax",@progbits
	.align	128
        .global         _ZN17fastertransformer36add_bias_input_COL32_int8I_DataTypeOIfEEvPT_PKaPKS1_S6_iiPKf
        .type           _ZN17fastertransformer36add_bias_input_COL32_int8I_DataTypeOIfEEvPT_PKaPKS1_S6_iiPKf,@function
        .size           _ZN17fastertransformer36add_bias_input_COL32_int8I_DataTypeOIfEEvPT_PKaPKS1_S6_iiPKf,(.L_x_23 - _ZN17fastertransformer36add_bias_input_COL32_int8I_DataTypeOIfEEvPT_PKaPKS1_S6_iiPKf)
        .other          _ZN17fastertransformer36add_bias_input_COL32_int8I_DataTypeOIfEEvPT_PKaPKS1_S6_iiPKf,@"STO_CUDA_ENTRY STV_DEFAULT"
_ZN17fastertransformer36add_bias_input_COL32_int8I_DataTypeOIfEEvPT_PKaPKS1_S6_iiPKf:
.text._ZN17fastertransformer36add_bias_input_COL32_int8I_DataTypeOIfEEvPT_PKaPKS1_S6_iiPKf:
[----:B------:R-:W-:Y:S01]  /*0000*/  LDC R1, c[0x0][0x28] ;  /* 0x00000a00ff017b82 */ /* 0x000fe20000000800 */
[----:B------:R-:W0:Y:S01]  /*0010*/  S2R R13, SR_TID.X ;  /* 0x00000000000d7919 */ /* 0x000e220000002100 */
[----:B------:R-:W-:-:S06]  /*0020*/  ULDC UR4, c[0x0][0x230] ;  /* 0x00008c0000047ab9 */ /* 0x000fcc0000000800 */
[----:B------:R-:W1:Y:S01]  /*0030*/  LDC.64 R6, c[0x0][0x220] ;  /* 0x00008800ff067b82 */ /* 0x000e620000000a00 */
[----:B------:R-:W2:Y:S07]  /*0040*/  S2R R3, SR_CTAID.X ;  /* 0x0000000000037919 */ /* 0x000eae0000002500 */
[----:B------:R-:W3:Y:S01]  /*0050*/  LDC.64 R8, c[0x0][0x228] ;  /* 0x00008a00ff087b82 */ /* 0x000ee20000000a00 */
[----:B0-----:R-:W-:-:S04]  /*0060*/  SHF.L.U32 R13, R13, 0x2, RZ ;  /* 0x000000020d0d7819 */ /* 0x001fc800000006ff */
[C---:B------:R-:W-:Y:S02]  /*0070*/  LOP3.LUT R0, R13.reuse, 0x1c, RZ, 0xc0, !PT ;  /* 0x0000001c0d007812 */ /* 0x040fe400078ec0ff */
[----:B------:R-:W-:Y:S02]  /*0080*/  LOP3.LUT R5, R13, 0xffffffe0, RZ, 0xc0, !PT ;  /* 0xffffffe00d057812 */ /* 0x000fe400078ec0ff */
[----:B--2---:R-:W-:Y:S02]  /*0090*/  LEA R0, R3, R0, 0x5 ;  /* 0x0000000003007211 */ /* 0x004fe400078e28ff */
[----:B------:R-:W0:Y:S03]  /*00a0*/  LDC.64 R2, c[0x0][0x238] ;  /* 0x00008e00ff027b82 */ /* 0x000e260000000a00 */
[----:B------:R-:W-:Y:S01]  /*00b0*/  IMAD R5, R5, UR4, R0 ;  /* 0x0000000405057c24 */ /* 0x000fe2000f8e0200 */
[----:B------:R-:W-:-:S04]  /*00c0*/  ULDC.64 UR4, c[0x0][0x218] ;  /* 0x0000860000047ab9 */ /* 0x000fc80000000a00 */
[----:B------:R-:W-:-:S04]  /*00d0*/  IADD3 R10, P0, R5, UR4, RZ ;  /* 0x00000004050a7c10 */ /* 0x000fc8000ff1e0ff */
[----:B------:R-:W-:Y:S01]  /*00e0*/  IADD3.X R11, RZ, UR5, RZ, P0, !PT ;  /* 0x00000005ff0b7c10 */ /* 0x000fe200087fe4ff */
[----:B------:R-:W-:-:S04]  /*00f0*/  ULDC.64 UR4, c[0x0][0x208] ;  /* 0x0000820000047ab9 */ /* 0x000fc80000000a00 */
[----:B------:R-:W2:Y:S01]  /*0100*/  LDG.E.CONSTANT R16, desc[UR4][R10.64] ;  /* 0x000000040a107981 */ /* 0x000ea2000c1e9900 */
[----:B-1----:R-:W-:-:S04]  /*0110*/  IMAD.WIDE R6, R5, 0x4, R6 ;  /* 0x0000000405067825 */ /* 0x002fc800078e0206 */
[----:B---3--:R-:W-:Y:S01]  /*0120*/  IMAD.WIDE R8, R13, 0x4, R8 ;  /* 0x000000040d087825 */ /* 0x008fe200078e0208 */
[----:B------:R-:W3:Y:S04]  /*0130*/  LDG.E R17, desc[UR4][R6.64+0x4] ;  /* 0x0000040406117981 */ /* 0x000ee8000c1e1900 */
[----:B0-----:R0:W4:Y:S04]  /*0140*/  LDG.E.CONSTANT R0, desc[UR4][R2.64] ;  /* 0x0000000402007981 */ /* 0x001128000c1e9900 */
[----:B------:R-:W4:Y:S04]  /*0150*/  LDG.E R13, desc[UR4][R6.64] ;  /* 0x00000004060d7981 */ /* 0x000f28000c1e1900 */
[----:B------:R-:W5:Y:S01]  /*0160*/  LDG.E R21, desc[UR4][R6.64+0x8] ;  /* 0x0000080406157981 */ /* 0x000f62000c1e1900 */
[----:B0-----:R-:W0:Y:S03]  /*0170*/  LDC.64 R2, c[0x0][0x210] ;  /* 0x00008400ff027b82 */ /* 0x001e260000000a00 */
[----:B------:R-:W5:Y:S04]  /*0180*/  LDG.E R25, desc[UR4][R6.64+0xc] ;  /* 0x00000c0406197981 */ /* 0x000f68000c1e1900 */
[----:B------:R-:W5:Y:S04]  /*0190*/  LDG.E.CONSTANT R15, desc[UR4][R8.64] ;  /* 0x00000004080f7981 */ /* 0x000f68000c1e9900 */
[----:B------:R-:W5:Y:S04]  /*01a0*/  LDG.E.CONSTANT R19, desc[UR4][R8.64+0x4] ;  /* 0x0000040408137981 */ /* 0x000f68000c1e9900 */
[----:B------:R-:W5:Y:S04]  /*01b0*/  LDG.E.CONSTANT R23, desc[UR4][R8.64+0x8] ;  /* 0x0000080408177981 */ /* 0x000f68000c1e9900 */
[----:B------:R-:W5:Y:S01]  /*01c0*/  LDG.E.CONSTANT R11, desc[UR4][R8.64+0xc] ;  /* 0x00000c04080b7981 */ /* 0x000f62000c1e9900 */
[----:B0-----:R-:W-:Y:S01]  /*01d0*/  IMAD.WIDE R2, R5, 0x4, R2 ;  /* 0x0000000405027825 */ /* 0x001fe200078e0202 */
[----:B--2---:R-:W4:Y:S08]  /*01e0*/  I2F.S8 R4, R16 ;  /* 0x0000001000047306 */ /* 0x004f300000001400 */
[----:B------:R-:W3:Y:S08]  /*01f0*/  I2F.S8 R10, R16.B1 ;  /* 0x10000010000a7306 */ /* 0x000ef00000001400 */
[----:B------:R-:W5:Y:S08]  /*0200*/  I2F.S8 R12, R16.B2 ;  /* 0x20000010000c7306 */ /* 0x000f700000001400 */
[----:B------:R-:W0:Y:S01]  /*0210*/  I2F.S8 R14, R16.B3 ;  /* 0x30000010000e7306 */ /* 0x000e220000001400 */
[C---:B----4-:R-:W-:Y:S01]  /*0220*/  FFMA.FTZ R4, R0.reuse, R4, R13 ;  /* 0x0000000400047223 */ /* 0x050fe2000001000d */
[C---:B---3--:R-:W-:Y:S01]  /*0230*/  FFMA.FTZ R10, R0.reuse, R10, R17 ;  /* 0x0000000a000a7223 */ /* 0x048fe20000010011 */
[----:B-----5:R-:W-:-:S02]  /*0240*/  FFMA.FTZ R12, R0, R12, R21 ;  /* 0x0000000c000c7223 */ /* 0x020fc40000010015 */
[----:B------:R-:W-:Y:S01]  /*0250*/  FADD.FTZ R15, R4, R15 ;  /* 0x0000000f040f7221 */ /* 0x000fe20000010000 */
[----:B------:R-:W-:Y:S01]  /*0260*/  FADD.FTZ R19, R10, R19 ;  /* 0x000000130a137221 */ /* 0x000fe20000010000 */
[----:B------:R-:W-:Y:S01]  /*0270*/  FADD.FTZ R23, R12, R23 ;  /* 0x000000170c177221 */ /* 0x000fe20000010000 */
[----:B0-----:R-:W-:-:S04]  /*0280*/  FFMA.FTZ R14, R0, R14, R25 ;  /* 0x0000000e000e7223 */ /* 0x001fc80000010019 */
[----:B------:R-:W-:Y:S01]  /*0290*/  FADD.FTZ R11, R14, R11 ;  /* 0x0000000b0e0b7221 */ /* 0x000fe20000010000 */
[----:B------:R-:W-:Y:S04]  /*02a0*/  STG.E desc[UR4][R2.64], R15 ;  /* 0x0000000f02007986 */ /* 0x000fe8000c101904 */
[----:B------:R-:W-:Y:S04]  /*02b0*/  STG.E desc[UR4][R2.64+0x4], R19 ;  /* 0x0000041302007986 */ /* 0x000fe8000c101904 */
[----:B------:R-:W-:Y:S04]  /*02c0*/  STG.E desc[UR4][R2.64+0x8], R23 ;  /* 0x0000081702007986 */ /* 0x000fe8000c101904 */
[----:B------:R-:W-:Y:S01]  /*02d0*/  STG.E desc[UR4][R2.64+0xc], R11 ;  /* 0x00000c0b02007986 */ /* 0x000fe2000c101904 */
[----:B------:R-:W-:Y:S05]  /*02e0*/  EXIT ;  /* 0x000000000000794d */ /* 0x000fea0003800000 */
.L_x_3:
        /* <DEDUP_REMOVED lines=9> */
.L_x_23:


//--------------------- .text._ZN17fastertransformer13T5addResidualI6__halfEEvPT_PKS2_ii --------------------------
	.section	.text._ZN17fastertransformer13T5addResidualI6__halfEEvPT_PKS2_ii,"ax",@progbits
	.align	128
        .global         _ZN17fastertransformer13T5addResidualI6__halfEEvPT_PKS2_ii
        .type           _ZN17fastertransformer13T5addResidualI6__halfEEvPT_PKS2_ii,@function
        .size           _ZN17fastertransformer13T5addResidualI6__halfEEvPT_PKS2_ii,(.L_x_24 - _ZN17fastertransformer13T5addResidualI6__halfEEvPT_PKS2_ii)
        .other          _ZN17fastertransformer13T5addResidualI6__halfEEvPT_PKS2_ii,@"STO_CUDA_ENTRY STV_DEFAULT"
_ZN17fastertransformer13T5addResidualI6__halfEEvPT_PKS2_ii:
.text._ZN17fastertransformer13T5addResidualI6__halfEEvPT_PKS2_ii:
[----:B------:R-:W-:Y:S01]  /*0000*/  LDC R1, c[0x0][0x28] ;  /* 0x00000a00ff017b82 */ /* 0x000fe20000000800 */
[----:B------:R-:W0:Y:S07]  /*0010*/  S2R R3, SR_TID.X ;  /* 0x0000000000037919 */ /* 0x000e2e0000002100 */
[----:B------:R-:W0:Y:S01]  /*0020*/  S2UR UR4, SR_CTAID.Y ;  /* 0x00000000000479c3 */ /* 0x000e220000002600 */
[----:B------:R-:W-:-:S07]  /*0030*/  ULDC UR6, c[0x0][0x224] ;  /* 0x0000890000067ab9 */ /* 0x000fce0000000800 */
[----:B------:R-:W0:Y:S02]  /*0040*/  LDC R0, c[0x0][RZ] ;  /* 0x00000000ff007b82 */ /* 0x000e240000000800 */
[----:B0-----:R-:W-:-:S05]  /*0050*/  IMAD R0, R0, UR4, R3 ;  /* 0x0000000400007c24 */ /* 0x001fca000f8e0203 */
[----:B------:R-:W-:-:S13]  /*0060*/  ISETP.GE.AND P0, PT, R0, UR6, PT ;  /* 0x0000000600007c0c */ /* 0x000fda000bf06270 */
[----:B------:R-:W-:Y:S05]  /*0070*/  @P0 EXIT ;  /* 0x000000000000094d */ /* 0x000fea0003800000 */
[----:B------:R-:W0:Y:S01]  /*0080*/  S2R R7, SR_CTAID.X ;  /* 0x0000000000077919 */ /* 0x000e220000002500 */
[----:B------:R-:W1:Y:S01]  /*0090*/  LDC.64 R4, c[0x0][0x218] ;  /* 0x00008600ff047b82 */ /* 0x000e620000000a00 */
[----:B------:R-:W-:-:S07]  /*00a0*/  ULDC.64 UR4, c[0x0][0x208] ;  /* 0x0000820000047ab9 */ /* 0x000fce0000000a00 */
[----:B------:R-:W2:Y:S01]  /*00b0*/  LDC.64 R2, c[0x0][0x210] ;  /* 0x00008400ff027b82 */ /* 0x000ea20000000a00 */
[----:B0-----:R-:W-:-:S04]  /*00c0*/  IMAD R7, R7, UR6, R0 ;  /* 0x0000000607077c24 */ /* 0x001fc8000f8e0200 */
[----:B-1----:R-:W-:-:S04]  /*00d0*/  IMAD.WIDE.U32 R4, R7, 0x2, R4 ;  /* 0x0000000207047825 */ /* 0x002fc800078e0004 */
[----:B--2---:R-:W-:Y:S02]  /*00e0*/  IMAD.WIDE.U32 R2, R7, 0x2, R2 ;  /* 0x0000000207027825 */ /* 0x004fe400078e0002 */
[----:B------:R-:W2:Y:S04]  /*00f0*/  LDG.E.U16 R4, desc[UR4][R4.64] ;  /* 0x0000000404047981 */ /* 0x000ea8000c1e1500 */
[----:B------:R-:W3:Y:S01]  /*0100*/  LDG.E.U16 R0, desc[UR4][R2.64] ;  /* 0x0000000402007981 */ /* 0x000ee2000c1e1500 */
[----:B------:R-:W-:Y:S01]  /*0110*/  HFMA2.MMA R6, -RZ, RZ, 7.484375, 0 ;  /* 0x477c0000ff067435 */ /* 0x000fe200000001ff */
[----:B--2---:R-:W-:Y:S02]  /*0120*/  HADD2.F32 R7, -RZ, R4.H0_H0 ;  /* 0x20000004ff077230 */ /* 0x004fe40000004100 */
[----:B---3--:R-:W-:-:S05]  /*0130*/  HADD2.F32 R0, -RZ, R0.H0_H0 ;  /* 0x20000000ff007230 */ /* 0x008fca0000004100 */
[----:B------:R-:W-:-:S05]  /*0140*/  FADD.FTZ R0, R0, R7 ;  /* 0x0000000700007221 */ /* 0x000fca0000010000 */
[C---:B------:R-:W-:Y:S02]  /*0150*/  FSETP.GT.FTZ.AND P0, PT, R0.reuse, 64512, PT ;  /* 0x477c00000000780b */ /* 0x040fe40003f14000 */
[----:B------:R-:W-:-:S04]  /*0160*/  FSETP.GEU.FTZ.AND P1, PT, R0, -64512, PT ;  /* 0xc77c00000000780b */ /* 0x000fc80003f3e000 */
[----:B------:R-:W-:Y:S02]  /*0170*/  PLOP3.LUT P0, PT, P0, P1, PT, 0xa2, 0x0 ;  /* 0x000000000000781c */ /* 0x000fe40000703472 */
[----:B------:R-:W-:-:S11]  /*0180*/  FSETP.GT.FTZ.AND P1, PT, R0, RZ, PT ;  /* 0x000000ff0000720b */ /* 0x000fd60003f34000 */
[----:B------:R-:W-:-:S04]  /*0190*/  @P0 FSEL R0, R6, -64512, P1 ;  /* 0xc77c000006000808 */ /* 0x000fc80000800000 */
[----:B------:R-:W-:-:S05]  /*01a0*/  F2FP.F16.F32.PACK_AB R0, RZ, R0 ;  /* 0x00000000ff00723e */ /* 0x000fca00000000ff */
[----:B------:R-:W-:Y:S01]  /*01b0*/  STG.E.U16 desc[UR4][R2.64], R0 ;  /* 0x0000000002007986 */ /* 0x000fe2000c101504 */
[----:B------:R-:W-:Y:S05]  /*01c0*/  EXIT ;  /* 0x000000000000794d */ /* 0x000fea0003800000 */
.L_x_4:
        /* <DEDUP_REMOVED lines=11> */
.L_x_24:


//--------------------- .text._ZN17fastertransformer13T5addResidualIfEEvPT_PKS1_ii --------------------------
	.section	.text._ZN17fastertransformer13T5addResidualIfEEvPT_PKS1_ii,"ax",@progbits
	.align	128
        .global         _ZN17fastertransformer13T5addResidualIfEEvPT_PKS1_ii
        .type           _ZN17fastertransformer13T5addResidualIfEEvPT_PKS1_ii,@function
        .size           _ZN17fastertransformer13T5addResidualIfEEvPT_PKS1_ii,(.L_x_25 - _ZN17fastertransformer13T5addResidualIfEEvPT_PKS1_ii)
        .other          _ZN17fastertransformer13T5addResidualIfEEvPT_PKS1_ii,@"STO_CUDA_ENTRY STV_DEFAULT"
_ZN17fastertransformer13T5addResidualIfEEvPT_PKS1_ii:
.text._ZN17fastertransformer13T5addResidualIfEEvPT_PKS1_ii:
        /* <DEDUP_REMOVED lines=15> */
[----:B------:R-:W2:Y:S04]  /*00f0*/  LDG.E R4, desc[UR4][R4.64] ;  /* 0x0000000404047981 */ /* 0x000ea8000c1e1900 */
[----:B------:R-:W2:Y:S02]  /*0100*/  LDG.E R7, desc[UR4][R2.64] ;  /* 0x0000000402077981 */ /* 0x000ea4000c1e1900 */
[----:B--2---:R-:W-:-:S05]  /*0110*/  FADD.FTZ R7, R4, R7 ;  /* 0x0000000704077221 */ /* 0x004fca0000010000 */
[----:B------:R-:W-:Y:S01]  /*0120*/  STG.E desc[UR4][R2.64], R7 ;  /* 0x0000000702007986 */ /* 0x000fe2000c101904 */
[----:B------:R-:W-:Y:S05]  /*0130*/  EXIT ;  /* 0x000000000000794d */ /* 0x000fea0003800000 */
.L_x_5:
        /* <DEDUP_REMOVED lines=12> */
.L_x_25:


//--------------------- .text._ZN17fastertransformer27addBiasAttentionFfnResidualI6__halfEEvPT_PKS2_S5_S5_S5_iii --------------------------
	.section	.text._ZN17fastertransformer27addBiasAttentionFfnResidualI6__halfEEvPT_PKS2_S5_S5_S5_iii,"ax",@progbits
	.align	128
        .global         _ZN17fastertransformer27addBiasAttentionFfnResidualI6__halfEEvPT_PKS2_S5_S5_S5_iii
        .type           _ZN17fastertransformer27addBiasAttentionFfnResidualI6__halfEEvPT_PKS2_S5_S5_S5_iii,@function
        .size           _ZN17fastertransformer27addBiasAttentionFfnResidualI6__halfEEvPT_PKS2_S5_S5_S5_iii,(.L_x_26 - _ZN17fastertransformer27addBiasAttentionFfnResidualI6__halfEEvPT_PKS2_S5_S5_S5_iii)
        .other          _ZN17fastertransformer27addBiasAttentionFfnResidualI6__halfEEvPT_PKS2_S5_S5_S5_iii,@"STO_CUDA_ENTRY STV_DEFAULT"
_ZN17fastertransformer27addBiasAttentionFfnResidualI6__halfEEvPT_PKS2_S5_S5_S5_iii:
.text._ZN17fastertransformer27addBiasAttentionFfnResidualI6__halfEEvPT_PKS2_S5_S5_S5_iii:
[----:B------:R-:W-:Y:S01]  /*0000*/  LDC R1, c[0x0][0x28] ;  /* 0x00000a00ff017b82 */ /* 0x000fe20000000800 */
[----:B------:R-:W0:Y:S01]  /*0010*/  S2R R11, SR_CTAID.Y ;  /* 0x00000000000b7919 */ /* 0x000e220000002600 */
[----:B------:R-:W-:Y:S01]  /*0020*/  ULDC UR4, c[0x0][0x0] ;  /* 0x0000000000047ab9 */ /* 0x000fe20000000800 */
[----:B------:R-:W-:Y:S01]  /*0030*/  ULDC UR6, c[0x0][0x23c] ;  /* 0x00008f0000067ab9 */ /* 0x000fe20000000800 */
[----:B------:R-:W0:Y:S02]  /*0040*/  S2R R0, SR_TID.X ;  /* 0x0000000000007919 */ /* 0x000e240000002100 */
[----:B0-----:R-:W-:-:S05]  /*0050*/  IMAD R11, R11, UR4, R0 ;  /* 0x000000040b0b7c24 */ /* 0x001fca000f8e0200 */
[----:B------:R-:W-:-:S13]  /*0060*/  ISETP.GE.AND P0, PT, R11, UR6, PT ;  /* 0x000000060b007c0c */ /* 0x000fda000bf06270 */
[----:B------:R-:W-:Y:S05]  /*0070*/  @P0 EXIT ;  /* 0x000000000000094d */ /* 0x000fea0003800000 */
[----:B------:R-:W0:Y:S01]  /*0080*/  S2R R0, SR_CTAID.X ;  /* 0x0000000000007919 */ /* 0x000e220000002500 */
[----:B------:R-:W-:Y:S01]  /*0090*/  ULDC.64 UR4, c[0x0][0x228] ;  /* 0x00008a0000047ab9 */ /* 0x000fe20000000a00 */
[----:B------:R-:W1:Y:S01]  /*00a0*/  LDC.64 R2, c[0x0][0x218] ;  /* 0x00008600ff027b82 */ /* 0x000e620000000a00 */
[----:B------:R-:W-:Y:S01]  /*00b0*/  ISETP.NE.U32.AND P0, PT, RZ, UR4, PT ;  /* 0x00000004ff007c0c */ /* 0x000fe2000bf05070 */
[----:B------:R-:W-:-:S03]  /*00c0*/  ULDC.64 UR8, c[0x0][0x210] ;  /* 0x0000840000087ab9 */ /* 0x000fc60000000a00 */
[----:B------:R-:W-:-:S03]  /*00d0*/  ISETP.NE.AND.EX P0, PT, RZ, UR5, PT, P0 ;  /* 0x00000005ff007c0c */ /* 0x000fc6000bf05300 */
[----:B------:R-:W2:Y:S08]  /*00e0*/  LDC.64 R4, c[0x0][0x220] ;  /* 0x00008800ff047b82 */ /* 0x000eb00000000a00 */
[----:B------:R-:W3:Y:S01]  /*00f0*/  LDC.64 R6, c[0x0][0x230] ;  /* 0x00008c00ff067b82 */ /* 0x000ee20000000a00 */
[----:B0-----:R-:W-:-:S05]  /*0100*/  IMAD R0, R0, UR6, R11 ;  /* 0x0000000600007c24 */ /* 0x001fca000f8e020b */
[----:B------:R-:W-:-:S04]  /*0110*/  @P0 LEA R8, P1, R0, UR4, 0x1 ;  /* 0x0000000400080c11 */ /* 0x000fc8000f8208ff */
[----:B------:R-:W-:Y:S01]  /*0120*/  @P0 LEA.HI.X R9, R0, UR5, RZ, 0x1, P1 ;  /* 0x0000000500090c11 */ /* 0x000fe200088f0cff */
[----:B------:R-:W-:-:S04]  /*0130*/  ULDC.64 UR4, c[0x0][0x208] ;  /* 0x0000820000047ab9 */ /* 0x000fc80000000a00 */
[----:B------:R-:W4:Y:S01]  /*0140*/  @P0 LDG.E.U16 R8, desc[UR4][R8.64] ;  /* 0x0000000408080981 */ /* 0x000f22000c1e1500 */
[----:B-1----:R-:W-:-:S04]  /*0150*/  IMAD.WIDE.U32 R2, R0, 0x2, R2 ;  /* 0x0000000200027825 */ /* 0x002fc800078e0002 */
[----:B--2---:R-:W-:Y:S02]  /*0160*/  IMAD.WIDE.U32 R4, R0, 0x2, R4 ;  /* 0x0000000200047825 */ /* 0x004fe400078e0004 */
[----:B------:R-:W2:Y:S02]  /*0170*/  LDG.E.U16 R2, desc[UR4][R2.64] ;  /* 0x0000000402027981 */ /* 0x000ea4000c1e1500 */
[----:B---3--:R-:W-:Y:S02]  /*0180*/  IMAD.WIDE R6, R11, 0x2, R6 ;  /* 0x000000020b067825 */ /* 0x008fe400078e0206 */
[----:B------:R-:W2:Y:S01]  /*0190*/  LDG.E.U16 R5, desc[UR4][R4.64] ;  /* 0x0000000404057981 */ /* 0x000ea2000c1e1500 */
[----:B------:R-:W0:Y:S03]  /*01a0*/  @P0 LDC R11, c[0x0][0x240] ;  /* 0x00009000ff0b0b82 */ /* 0x000e260000000800 */
[----:B------:R-:W3:Y:S01]  /*01b0*/  LDG.E.U16 R6, desc[UR4][R6.64] ;  /* 0x0000000406067981 */ /* 0x000ee2000c1e1500 */
[----:B0-----:R-:W-:-:S06]  /*01c0*/  @P0 I2FP.F32.S32 R11, R11 ;  /* 0x0000000b000b0245 */ /* 0x001fcc0000201400 */
[----:B------:R-:W0:Y:S01]  /*01d0*/  @P0 MUFU.RCP R11, R11 ;  /* 0x0000000b000b0308 */ /* 0x000e220000001000 */
[----:B----4-:R-:W-:-:S05]  /*01e0*/  @P0 HADD2.F32 R10, -RZ, R8.H0_H0 ;  /* 0x20000008ff0a0230 */ /* 0x010fca0000004100 */
[----:B0-----:R-:W-:-:S05]  /*01f0*/  @P0 FMUL.FTZ R10, R10, R11 ;  /* 0x0000000b0a0a0220 */ /* 0x001fca0000410000 */
[----:B------:R-:W-:Y:S01]  /*0200*/  @P0 F2FP.F16.F32.PACK_AB R10, RZ, R10 ;  /* 0x0000000aff0a023e */ /* 0x000fe200000000ff */
[----:B--2---:R-:W-:-:S03]  /*0210*/  HADD2 R5, R2.H0_H0, R5.H0_H0 ;  /* 0x2000000502057230 */ /* 0x004fc60000000800 */
[----:B------:R-:W-:Y:S01]  /*0220*/  @!P0 PRMT R10, RZ, 0x7610, R10 ;  /* 0x00007610ff0a8816 */ /* 0x000fe2000000000a */
[----:B---3--:R-:W-:Y:S01]  /*0230*/  HADD2 R5, R5.H0_H0, R6.H0_H0 ;  /* 0x2000000605057230 */ /* 0x008fe20000000800 */
[----:B------:R-:W-:-:S03]  /*0240*/  LEA R2, P0, R0, UR8, 0x1 ;  /* 0x0000000800027c11 */ /* 0x000fc6000f8008ff */
[----:B------:R-:W-:Y:S01]  /*0250*/  HADD2 R5, R5.H0_H0, R10.H0_H0 ;  /* 0x2000000a05057230 */ /* 0x000fe20000000800 */
[----:B------:R-:W-:-:S05]  /*0260*/  LEA.HI.X R3, R0, UR9, RZ, 0x1, P0 ;  /* 0x0000000900037c11 */ /* 0x000fca00080f0cff */
[----:B------:R-:W-:Y:S01]  /*0270*/  STG.E.U16 desc[UR4][R2.64], R5 ;  /* 0x0000000502007986 */ /* 0x000fe2000c101504 */
[----:B------:R-:W-:Y:S05]  /*0280*/  EXIT ;  /* 0x000000000000794d */ /* 0x000fea0003800000 */
.L_x_6:
        /* <DEDUP_REMOVED lines=15> */
.L_x_26:


//--------------------- .text._ZN17fastertransformer27addBiasAttentionFfnResidualI6__halfEEvPT_PKS2_S5_S5_iii --------------------------
	.section	.text._ZN17fastertransformer27addBiasAttentionFfnResidualI6__halfEEvPT_PKS2_S5_S5_iii,"ax",@progbits
	.align	128
        .global         _ZN17fastertransformer27addBiasAttentionFfnResidualI6__halfEEvPT_PKS2_S5_S5_iii
        .type           _ZN17fastertransformer27addBiasAttentionFfnResidualI6__halfEEvPT_PKS2_S5_S5_iii,@function
        .size           _ZN17fastertransformer27addBiasAttentionFfnResidualI6__halfEEvPT_PKS2_S5_S5_iii,(.L_x_27 - _ZN17fastertransformer27addBiasAttentionFfnResidualI6__halfEEvPT_PKS2_S5_S5_iii)
        .other          _ZN17fastertransformer27addBiasAttentionFfnResidualI6__halfEEvPT_PKS2_S5_S5_iii,@"STO_CUDA_ENTRY STV_DEFAULT"
_ZN17fastertransformer27addBiasAttentionFfnResidualI6__halfEEvPT_PKS2_S5_S5_iii:
.text._ZN17fastertransformer27addBiasAttentionFfnResidualI6__halfEEvPT_PKS2_S5_S5_iii:
        /* <DEDUP_REMOVED lines=10> */
[----:B------:R-:W-:Y:S01]  /*00a0*/  ULDC.64 UR4, c[0x0][0x208] ;  /* 0x0000820000047ab9 */ /* 0x000fe20000000a00 */
[----:B------:R-:W-:-:S06]  /*00b0*/  ULDC UR7, c[0x0][0x238] ;  /* 0x00008e0000077ab9 */ /* 0x000fcc0000000800 */
[----:B------:R-:W2:Y:S08]  /*00c0*/  LDC.64 R4, c[0x0][0x218] ;  /* 0x00008600ff047b82 */ /* 0x000eb00000000a00 */
[----:B------:R-:W3:Y:S08]  /*00d0*/  LDC.64 R6, c[0x0][0x220] ;  /* 0x00008800ff067b82 */ /* 0x000ef00000000a00 */
[----:B------:R-:W4:Y:S01]  /*00e0*/  LDC.64 R8, c[0x0][0x228] ;  /* 0x00008a00ff087b82 */ /* 0x000f220000000a00 */
[----:B0-----:R-:W-:-:S04]  /*00f0*/  IMAD R13, R0, UR6, R11 ;  /* 0x00000006000d7c24 */ /* 0x001fc8000f8e020b */
[----:B-1----:R-:W-:-:S05]  /*0100*/  IMAD.WIDE R2, R13, 0x2, R2 ;  /* 0x000000020d027825 */ /* 0x002fca00078e0202 */
[----:B------:R-:W5:Y:S01]  /*0110*/  LDG.E.U16 R0, desc[UR4][R2.64] ;  /* 0x0000000402007981 */ /* 0x000f62000c1e1500 */
[----:B--2---:R-:W-:-:S04]  /*0120*/  IMAD.WIDE R4, R13, 0x2, R4 ;  /* 0x000000020d047825 */ /* 0x004fc800078e0204 */
[----:B---3--:R-:W-:Y:S02]  /*0130*/  IMAD.WIDE R6, R13, 0x2, R6 ;  /* 0x000000020d067825 */ /* 0x008fe400078e0206 */
[----:B------:R-:W2:Y:S02]  /*0140*/  LDG.E.U16 R4, desc[UR4][R4.64] ;  /* 0x0000000404047981 */ /* 0x000ea4000c1e1500 */
[----:B----4-:R-:W-:Y:S02]  /*0150*/  IMAD.WIDE R8, R11, 0x2, R8 ;  /* 0x000000020b087825 */ /* 0x010fe400078e0208 */
[----:B------:R-:W3:Y:S04]  /*0160*/  LDG.E.U16 R6, desc[UR4][R6.64] ;  /* 0x0000000406067981 */ /* 0x000ee8000c1e1500 */
[----:B------:R-:W4:Y:S01]  /*0170*/  LDG.E.U16 R8, desc[UR4][R8.64] ;  /* 0x0000000408087981 */ /* 0x000f22000c1e1500 */
[----:B------:R-:W-:-:S04]  /*0180*/  I2FP.F32.S32 R10, UR7 ;  /* 0x00000007000a7c45 */ /* 0x000fc80008201400 */
[----:B------:R-:W0:Y:S01]  /*0190*/  MUFU.RCP R11, R10 ;  /* 0x0000000a000b7308 */ /* 0x000e220000001000 */
[----:B-----5:R-:W-:-:S05]  /*01a0*/  HADD2.F32 R0, -RZ, R0.H0_H0 ;  /* 0x20000000ff007230 */ /* 0x020fca0000004100 */
[----:B0-----:R-:W-:Y:S01]  /*01b0*/  FMUL.FTZ R0, R0, R11 ;  /* 0x0000000b00007220 */ /* 0x001fe20000410000 */
[----:B--2---:R-:W-:-:S04]  /*01c0*/  HADD2.F32 R5, -RZ, R4.H0_H0 ;  /* 0x20000004ff057230 */ /* 0x004fc80000004100 */
[----:B------:R-:W-:Y:S01]  /*01d0*/  F2FP.F16.F32.PACK_AB R0, RZ, R0 ;  /* 0x00000000ff00723e */ /* 0x000fe200000000ff */
[----:B---3--:R-:W-:-:S04]  /*01e0*/  HADD2.F32 R11, -RZ, R6.H0_H0 ;  /* 0x20000006ff0b7230 */ /* 0x008fc80000004100 */
[----:B------:R-:W-:-:S05]  /*01f0*/  HADD2.F32 R0, -RZ, R0.H0_H0 ;  /* 0x20000000ff007230 */ /* 0x000fca0000004100 */
[----:B------:R-:W-:Y:S01]  /*0200*/  FADD.FTZ R0, R0, R5 ;  /* 0x0000000500007221 */ /* 0x000fe20000010000 */
[----:B----4-:R-:W-:-:S03]  /*0210*/  HADD2.F32 R5, -RZ, R8.H0_H0 ;  /* 0x20000008ff057230 */ /* 0x010fc60000004100 */
[----:B------:R-:W-:-:S04]  /*0220*/  FADD.FTZ R0, R0, R11 ;  /* 0x0000000b00007221 */ /* 0x000fc80000010000 */
[----:B------:R-:W-:-:S05]  /*0230*/  FADD.FTZ R0, R0, R5 ;  /* 0x0000000500007221 */ /* 0x000fca0000010000 */
[----:B------:R-:W-:-:S05]  /*0240*/  F2FP.F16.F32.PACK_AB R0, RZ, R0 ;  /* 0x00000000ff00723e */ /* 0x000fca00000000ff */
[----:B------:R-:W-:Y:S01]  /*0250*/  STG.E.U16 desc[UR4][R2.64], R0 ;  /* 0x0000000002007986 */ /* 0x000fe2000c101504 */
[----:B------:R-:W-:Y:S05]  /*0260*/  EXIT ;  /* 0x000000000000794d */ /* 0x000fea0003800000 */
.L_x_7:
        /* <DEDUP_REMOVED lines=9> */
.L_x_27:


//--------------------- .text._ZN17fastertransformer27addBiasAttentionFfnResidualIfEEvPT_PKS1_S4_S4_S4_iii --------------------------
	.section	.text._ZN17fastertransformer27addBiasAttentionFfnResidualIfEEvPT_PKS1_S4_S4_S4_iii,"ax",@progbits
	.align	128
        .global         _ZN17fastertransformer27addBiasAttentionFfnResidualIfEEvPT_PKS1_S4_S4_S4_iii
        .type           _ZN17fastertransformer27addBiasAttentionFfnResidualIfEEvPT_PKS1_S4_S4_S4_iii,@function
        .size           _ZN17fastertransformer27addBiasAttentionFfnResidualIfEEvPT_PKS1_S4_S4_S4_iii,(.L_x_28 - _ZN17fastertransformer27addBiasAttentionFfnResidualIfEEvPT_PKS1_S4_S4_S4_iii)
        .other          _ZN17fastertransformer27addBiasAttentionFfnResidualIfEEvPT_PKS1_S4_S4_S4_iii,@"STO_CUDA_ENTRY STV_DEFAULT"
_ZN17fastertransformer27addBiasAttentionFfnResidualIfEEvPT_PKS1_S4_S4_S4_iii:
.text._ZN17fastertransformer27addBiasAttentionFfnResidualIfEEvPT_PKS1_S4_S4_S4_iii:
        /* <DEDUP_REMOVED lines=9> */
[----:B------:R-:W1:Y:S01]  /*0090*/  LDC.64 R2, c[0x0][0x218] ;  /* 0x00008600ff027b82 */ /* 0x000e620000000a00 */
[----:B------:R-:W-:Y:S01]  /*00a0*/  ULDC.64 UR8, c[0x0][0x228] ;  /* 0x00008a0000087ab9 */ /* 0x000fe20000000a00 */
[----:B------:R-:W-:Y:S01]  /*00b0*/  ULDC.64 UR4, c[0x0][0x208] ;  /* 0x0000820000047ab9 */ /* 0x000fe20000000a00 */
[----:B------:R-:W-:-:S04]  /*00c0*/  ISETP.NE.U32.AND P0, PT, RZ, UR8, PT ;  /* 0x00000008ff007c0c */ /* 0x000fc8000bf05070 */
[----:B------:R-:W-:Y:S01]  /*00d0*/  ISETP.NE.AND.EX P0, PT, RZ, UR9, PT, P0 ;  /* 0x00000009ff007c0c */ /* 0x000fe2000bf05300 */
[----:B------:R-:W2:Y:S08]  /*00e0*/  LDC.64 R4, c[0x0][0x220] ;  /* 0x00008800ff047b82 */ /* 0x000eb00000000a00 */
[----:B------:R-:W3:Y:S08]  /*00f0*/  LDC.64 R6, c[0x0][0x230] ;  /* 0x00008c00ff067b82 */ /* 0x000ef00000000a00 */
[----:B------:R-:W4:Y:S01]  /*0100*/  @P0 LDC R10, c[0x0][0x240] ;  /* 0x00009000ff0a0b82 */ /* 0x000f220000000800 */
[----:B0-----:R-:W-:-:S04]  /*0110*/  IMAD R11, R0, UR6, R9 ;  /* 0x00000006000b7c24 */ /* 0x001fc8000f8e0209 */
[C---:B-1----:R-:W-:Y:S01]  /*0120*/  IMAD.WIDE.U32 R2, R11.reuse, 0x4, R2 ;  /* 0x000000040b027825 */ /* 0x042fe200078e0002 */
[----:B------:R-:W-:-:S03]  /*0130*/  @P0 LEA R8, P1, R11, UR8, 0x2 ;  /* 0x000000080b080c11 */ /* 0x000fc6000f8210ff */
[----:B--2---:R-:W-:Y:S02]  /*0140*/  IMAD.WIDE.U32 R4, R11, 0x4, R4 ;  /* 0x000000040b047825 */ /* 0x004fe400078e0004 */
[----:B------:R0:W2:Y:S02]  /*0150*/  LDG.E R3, desc[UR4][R2.64] ;  /* 0x0000000402037981 */ /* 0x0000a4000c1e1900 */
[----:B---3--:R-:W-:Y:S01]  /*0160*/  IMAD.WIDE R6, R9, 0x4, R6 ;  /* 0x0000000409067825 */ /* 0x008fe200078e0206 */
[----:B------:R-:W-:Y:S01]  /*0170*/  @P0 LEA.HI.X R9, R11, UR9, RZ, 0x2, P1 ;  /* 0x000000090b090c11 */ /* 0x000fe200088f14ff */
[----:B------:R-:W2:Y:S01]  /*0180*/  LDG.E R4, desc[UR4][R4.64] ;  /* 0x0000000404047981 */ /* 0x000ea2000c1e1900 */
[----:B------:R-:W-:Y:S01]  /*0190*/  HFMA2.MMA R13, -RZ, RZ, 0, 0 ;  /* 0x00000000ff0d7435 */ /* 0x000fe200000001ff */
[----:B------:R-:W-:Y:S02]  /*01a0*/  ULDC.64 UR8, c[0x0][0x210] ;  /* 0x0000840000087ab9 */ /* 0x000fe40000000a00 */
[----:B------:R-:W3:Y:S04]  /*01b0*/  LDG.E R7, desc[UR4][R6.64] ;  /* 0x0000000406077981 */ /* 0x000ee8000c1e1900 */
[----:B------:R-:W5:Y:S01]  /*01c0*/  @P0 LDG.E R8, desc[UR4][R8.64] ;  /* 0x0000000408080981 */ /* 0x000f62000c1e1900 */
[----:B----4-:R-:W-:-:S04]  /*01d0*/  @P0 I2FP.F32.S32 R10, R10 ;  /* 0x0000000a000a0245 */ /* 0x010fc80000201400 */
[----:B------:R-:W5:Y:S01]  /*01e0*/  @P0 MUFU.RCP R15, R10 ;  /* 0x0000000a000f0308 */ /* 0x000f620000001000 */
[----:B0-----:R-:W-:Y:S01]  /*01f0*/  LEA R2, P1, R11, UR8, 0x2 ;  /* 0x000000080b027c11 */ /* 0x001fe2000f8210ff */
[----:B--2---:R-:W-:-:S04]  /*0200*/  FADD.FTZ R0, R4, R3 ;  /* 0x0000000304007221 */ /* 0x004fc80000010000 */
[----:B---3--:R-:W-:Y:S01]  /*0210*/  FADD.FTZ R0, R0, R7 ;  /* 0x0000000700007221 */ /* 0x008fe20000010000 */
[----:B-----5:R-:W-:Y:S01]  /*0220*/  @P0 FMUL.FTZ R13, R8, R15 ;  /* 0x0000000f080d0220 */ /* 0x020fe20000410000 */
[----:B------:R-:W-:-:S03]  /*0230*/  LEA.HI.X R3, R11, UR9, RZ, 0x2, P1 ;  /* 0x000000090b037c11 */ /* 0x000fc600088f14ff */
[----:B------:R-:W-:-:S05]  /*0240*/  FADD.FTZ R13, R0, R13 ;  /* 0x0000000d000d7221 */ /* 0x000fca0000010000 */
[----:B------:R-:W-:Y:S01]  /*0250*/  STG.E desc[UR4][R2.64], R13 ;  /* 0x0000000d02007986 */ /* 0x000fe2000c101904 */
[----:B------:R-:W-:Y:S05]  /*0260*/  EXIT ;  /* 0x000000000000794d */ /* 0x000fea0003800000 */
.L_x_8:
        /* <DEDUP_REMOVED lines=9> */
.L_x_28:


//--------------------- .text._ZN17fastertransformer27addBiasAttentionFfnResidualIfEEvPT_PKS1_S4_S4_iii --------------------------
	.section	.text._ZN17fastertransformer27addBiasAttentionFfnResidualIfEEvPT_PKS1_S4_S4_iii,"ax",@progbits
	.align	128
        .global         _ZN17fastertransformer27addBiasAttentionFfnResidualIfEEvPT_PKS1_S4_S4_iii
        .type           _ZN17fastertransformer27addBiasAttentionFfnResidualIfEEvPT_PKS1_S4_S4_iii,@function
        .size           _ZN17fastertransformer27addBiasAttentionFfnResidualIfEEvPT_PKS1_S4_S4_iii,(.L_x_29 - _ZN17fastertransformer27addBiasAttentionFfnResidualIfEEvPT_PKS1_S4_S4_iii)
        .other          _ZN17fastertransformer27addBiasAttentionFfnResidualIfEEvPT_PKS1_S4_S4_iii,@"STO_CUDA_ENTRY STV_DEFAULT"
_ZN17fastertransformer27addBiasAttentionFfnResidualIfEEvPT_PKS1_S4_S4_iii:
.text._ZN17fastertransformer27addBiasAttentionFfnResidualIfEEvPT_PKS1_S4_S4_iii:
        /* <DEDUP_REMOVED lines=16> */
[----:B-1----:R-:W-:-:S04]  /*0100*/  IMAD.WIDE R4, R13, 0x4, R4 ;  /* 0x000000040d047825 */ /* 0x002fc800078e0204 */
[C---:B--2---:R-:W-:Y:S02]  /*0110*/  IMAD.WIDE R2, R13.reuse, 0x4, R2 ;  /* 0x000000040d027825 */ /* 0x044fe400078e0202 */
[----:B------:R-:W2:Y:S02]  /*0120*/  LDG.E R5, desc[UR4][R4.64] ;  /* 0x0000000404057981 */ /* 0x000ea4000c1e1900 */
[----:B---3--:R-:W-:Y:S02]  /*0130*/  IMAD.WIDE R6, R13, 0x4, R6 ;  /* 0x000000040d067825 */ /* 0x008fe400078e0206 */
[----:B------:R-:W2:Y:S02]  /*0140*/  LDG.E R10, desc[UR4][R2.64] ;  /* 0x00000004020a7981 */ /* 0x000ea4000c1e1900 */
[----:B----4-:R-:W-:Y:S02]  /*0150*/  IMAD.WIDE R8, R11, 0x4, R8 ;  /* 0x000000040b087825 */ /* 0x010fe400078e0208 */
[----:B------:R-:W3:Y:S04]  /*0160*/  LDG.E R7, desc[UR4][R6.64] ;  /* 0x0000000406077981 */ /* 0x000ee8000c1e1900 */
[----:B------:R-:W4:Y:S01]  /*0170*/  LDG.E R9, desc[UR4][R8.64] ;  /* 0x0000000408097981 */ /* 0x000f22000c1e1900 */
[----:B------:R-:W-:-:S06]  /*0180*/  I2FP.F32.S32 R0, UR7 ;  /* 0x0000000700007c45 */ /* 0x000fcc0008201400 */
[----:B------:R-:W2:Y:S02]  /*0190*/  MUFU.RCP R0, R0 ;  /* 0x0000000000007308 */ /* 0x000ea40000001000 */
[----:B--2---:R-:W-:-:S04]  /*01a0*/  FFMA.FTZ R10, R10, R0, R5 ;  /* 0x000000000a0a7223 */ /* 0x004fc80000010005 */
[----:B---3--:R-:W-:-:S04]  /*01b0*/  FADD.FTZ R10, R10, R7 ;  /* 0x000000070a0a7221 */ /* 0x008fc80000010000 */
[----:B----4-:R-:W-:-:S05]  /*01c0*/  FADD.FTZ R5, R10, R9 ;  /* 0x000000090a057221 */ /* 0x010fca0000010000 */
[----:B------:R-:W-:Y:S01]  /*01d0*/  STG.E desc[UR4][R2.64], R5 ;  /* 0x0000000502007986 */ /* 0x000fe2000c101904 */
[----:B------:R-:W-:Y:S05]  /*01e0*/  EXIT ;  /* 0x000000000000794d */ /* 0x000fea0003800000 */
.L_x_9:
        /* <DEDUP_REMOVED lines=9> */
.L_x_29:


//--------------------- .text._ZN17fastertransformer15addBiasResidualI6__halfLi2ES1_EEvPT_PKT1_PKS2_S8_S8_PKfSA_ii --------------------------
	.section	.text._ZN17fastertransformer15addBiasResidualI6__halfLi2ES1_EEvPT_PKT1_PKS2_S8_S8_PKfSA_ii,"ax",@progbits
	.align	128
        .global         _ZN17fastertransformer15addBiasResidualI6__halfLi2ES1_EEvPT_PKT1_PKS2_S8_S8_PKfSA_ii
        .type           _ZN17fastertransformer15addBiasResidualI6__halfLi2ES1_EEvPT_PKT1_PKS2_S8_S8_PKfSA_ii,@function
        .size           _ZN17fastertransformer15addBiasResidualI6__halfLi2ES1_EEvPT_PKT1_PKS2_S8_S8_PKfSA_ii,(.L_x_30 - _ZN17fastertransformer15addBiasResidualI6__halfLi2ES1_EEvPT_PKT1_PKS2_S8_S8_PKfSA_ii)
        .other          _ZN17fastertransformer15addBiasResidualI6__halfLi2ES1_EEvPT_PKT1_PKS2_S8_S8_PKfSA_ii,@"STO_CUDA_ENTRY STV_DEFAULT"
_ZN17fastertransformer15addBiasResidualI6__halfLi2ES1_EEvPT_PKT1_PKS2_S8_S8_PKfSA_ii:
.text._ZN17fastertransformer15addBiasResidualI6__halfLi2ES1_EEvPT_PKT1_PKS2_S8_S8_PKfSA_ii:
        /* <DEDUP_REMOVED lines=8> */
[----:B------:R-:W-:Y:S01]  /*0080*/  ULDC.64 UR4, c[0x0][0x230] ;  /* 0x00008c0000047ab9 */ /* 0x000fe20000000a00 */
[----:B------:R-:W0:Y:S01]  /*0090*/  S2R R0, SR_CTAID.X ;  /* 0x0000000000007919 */ /* 0x000e220000002500 */
[----:B------:R-:W-:Y:S01]  /*00a0*/  ISETP.NE.U32.AND P0, PT, RZ, UR4, PT ;  /* 0x00000004ff007c0c */ /* 0x000fe2000bf05070 */
[----:B------:R-:W1:Y:S03]  /*00b0*/  LDC.64 R4, c[0x0][0x218] ;  /* 0x00008600ff047b82 */ /* 0x000e660000000a00 */
[----:B------:R-:W-:Y:S01]  /*00c0*/  ISETP.NE.AND.EX P0, PT, RZ, UR5, PT, P0 ;  /* 0x00000005ff007c0c */ /* 0x000fe2000bf05300 */
[----:B------:R-:W-:-:S04]  /*00d0*/  ULDC.64 UR4, c[0x0][0x208] ;  /* 0x0000820000047ab9 */ /* 0x000fc80000000a00 */
[----:B------:R-:W2:Y:S08]  /*00e0*/  LDC.64 R6, c[0x0][0x220] ;  /* 0x00008800ff067b82 */ /* 0x000eb00000000a00 */
[----:B------:R-:W3:Y:S08]  /*00f0*/  @P0 LDC.64 R2, c[0x0][0x230] ;  /* 0x00008c00ff020b82 */ /* 0x000ef00000000a00 */
[----:B------:R-:W4:Y:S01]  /*0100*/  LDC.64 R8, c[0x0][0x228] ;  /* 0x00008a00ff087b82 */ /* 0x000f220000000a00 */
[----:B0-----:R-:W-:-:S04]  /*0110*/  IMAD R15, R0, UR6, R11 ;  /* 0x00000006000f7c24 */ /* 0x001fc8000f8e020b */
[----:B-1----:R-:W-:-:S04]  /*0120*/  IMAD.WIDE.U32 R4, R15, 0x2, R4 ;  /* 0x000000020f047825 */ /* 0x002fc800078e0004 */
[----:B--2---:R-:W-:Y:S02]  /*0130*/  IMAD.WIDE.U32 R6, R15, 0x2, R6 ;  /* 0x000000020f067825 */ /* 0x004fe400078e0006 */
[----:B------:R-:W2:Y:S02]  /*0140*/  LDG.E.U16 R4, desc[UR4][R4.64] ;  /* 0x0000000404047981 */ /* 0x000ea4000c1e1500 */
[----:B---3--:R-:W-:Y:S02]  /*0150*/  @P0 IMAD.WIDE R2, R11, 0x2, R2 ;  /* 0x000000020b020825 */ /* 0x008fe400078e0202 */
[----:B------:R-:W2:Y:S01]  /*0160*/  LDG.E.U16 R7, desc[UR4][R6.64] ;  /* 0x0000000406077981 */ /* 0x000ea2000c1e1500 */
[----:B------:R-:W0:Y:S01]  /*0170*/  LDC.64 R10, c[0x0][0x210] ;  /* 0x00008400ff0a7b82 */ /* 0x000e220000000a00 */
[C---:B----4-:R-:W-:Y:S02]  /*0180*/  IMAD.WIDE.U32 R8, R15.reuse, 0x2, R8 ;  /* 0x000000020f087825 */ /* 0x050fe400078e0008 */
[----:B------:R-:W3:Y:S04]  /*0190*/  @P0 LDG.E.U16 R13, desc[UR4][R2.64] ;  /* 0x00000004020d0981 */ /* 0x000ee8000c1e1500 */
[----:B------:R-:W4:Y:S01]  /*01a0*/  LDG.E.U16 R8, desc[UR4][R8.64] ;  /* 0x0000000408087981 */ /* 0x000f22000c1e1500 */
[----:B0-----:R-:W-:-:S04]  /*01b0*/  IMAD.WIDE.U32 R10, R15, 0x2, R10 ;  /* 0x000000020f0a7825 */ /* 0x001fc800078e000a */
[----:B--2---:R-:W-:Y:S01]  /*01c0*/  HADD2 R7, R4.H0_H0, R7.H0_H0 ;  /* 0x2000000704077230 */ /* 0x004fe20000000800 */
[----:B------:R-:W-:-:S03]  /*01d0*/  @!P0 PRMT R13, RZ, 0x7610, R13 ;  /* 0x00007610ff0d8816 */ /* 0x000fc6000000000d */
[----:B----4-:R-:W-:-:S04]  /*01e0*/  HADD2 R7, R7.H0_H0, R8.H0_H0 ;  /* 0x2000000807077230 */ /* 0x010fc80000000800 */
[----:B---3--:R-:W-:-:S05]  /*01f0*/  HADD2 R7, R7.H0_H0, R13.H0_H0 ;  /* 0x2000000d07077230 */ /* 0x008fca0000000800 */
[----:B------:R-:W-:Y:S01]  /*0200*/  STG.E.U16 desc[UR4][R10.64], R7 ;  /* 0x000000070a007986 */ /* 0x000fe2000c101504 */
[----:B------:R-:W-:Y:S05]  /*0210*/  EXIT ;  /* 0x000000000000794d */ /* 0x000fea0003800000 */
.L_x_10:
        /* <DEDUP_REMOVED lines=14> */
.L_x_30:


//--------------------- .text._ZN17fastertransformer15addBiasResidualI6__halfLi2EiEEvPT_PKT1_PKS2_S8_S8_PKfSA_ii --------------------------
	.section	.text._ZN17fastertransformer15addBiasResidualI6__halfLi2EiEEvPT_PKT1_PKS2_S8_S8_PKfSA_ii,"ax",@progbits
	.align	128
        .global         _ZN17fastertransformer15addBiasResidualI6__halfLi2EiEEvPT_PKT1_PKS2_S8_S8_PKfSA_ii
        .type           _ZN17fastertransformer15addBiasResidualI6__halfLi2EiEEvPT_PKT1_PKS2_S8_S8_PKfSA_ii,@function
        .size           _ZN17fastertransformer15addBiasResidualI6__halfLi2EiEEvPT_PKT1_PKS2_S8_S8_PKfSA_ii,(.L_x_31 - _ZN17fastertransformer15addBiasResidualI6__halfLi2EiEEvPT_PKT1_PKS2_S8_S8_PKfSA_ii)
        .other          _ZN17fastertransformer15addBiasResidualI6__halfLi2EiEEvPT_PKT1_PKS2_S8_S8_PKfSA_ii,@"STO_CUDA_ENTRY STV_DEFAULT"
_ZN17fastertransformer15addBiasResidualI6__halfLi2EiEEvPT_PKT1_PKS2_S8_S8_PKfSA_ii:
.text._ZN17fastertransformer15addBiasResidualI6__halfLi2EiEEvPT_PKT1_PKS2_S8_S8_PKfSA_ii:
        /* <DEDUP_REMOVED lines=10> */
[----:B------:R-:W-:Y:S02]  /*00a0*/  ULDC.64 UR4, c[0x0][0x230] ;  /* 0x00008c0000047ab9 */ /* 0x000fe40000000a00 */
[----:B------:R-:W-:-:S04]  /*00b0*/  ISETP.NE.U32.AND P0, PT, RZ, UR4, PT ;  /* 0x00000004ff007c0c */ /* 0x000fc8000bf05070 */
[----:B------:R-:W-:Y:S01]  /*00c0*/  ISETP.NE.AND.EX P0, PT, RZ, UR5, PT, P0 ;  /* 0x00000005ff007c0c */ /* 0x000fe2000bf05300 */
[----:B------:R-:W2:Y:S01]  /*00d0*/  LDC.64 R6, c[0x0][0x238] ;  /* 0x00008e00ff067b82 */ /* 0x000ea20000000a00 */
[----:B------:R-:W-:-:S07]  /*00e0*/  ULDC.64 UR4, c[0x0][0x208] ;  /* 0x0000820000047ab9 */ /* 0x000fce0000000a00 */
[----:B------:R-:W3:Y:S08]  /*00f0*/  LDC.64 R8, c[0x0][0x240] ;  /* 0x00009000ff087b82 */ /* 0x000ef00000000a00 */
[----:B------:R-:W4:Y:S01]  /*0100*/  LDC.64 R10, c[0x0][0x220] ;  /* 0x00008800ff0a7b82 */ /* 0x000f220000000a00 */
[----:B0-----:R-:W-:-:S07]  /*0110*/  IMAD R0, R0, UR6, R15 ;  /* 0x0000000600007c24 */ /* 0x001fce000f8e020f */
[----:B------:R-:W0:Y:S01]  /*0120*/  @P0 LDC.64 R2, c[0x0][0x230] ;  /* 0x00008c00ff020b82 */ /* 0x000e220000000a00 */
[----:B--2---:R-:W2:Y:S01]  /*0130*/  LDG.E R7, desc[UR4][R6.64] ;  /* 0x0000000406077981 */ /* 0x004ea2000c1e1900 */
[----:B-1----:R-:W-:-:S06]  /*0140*/  IMAD.WIDE.U32 R4, R0, 0x4, R4 ;  /* 0x0000000400047825 */ /* 0x002fcc00078e0004 */
[----:B------:R-:W1:Y:S01]  /*0150*/  LDC.64 R12, c[0x0][0x228] ;  /* 0x00008a00ff0c7b82 */ /* 0x000e620000000a00 */
[----:B------:R-:W5:Y:S04]  /*0160*/  LDG.E R4, desc[UR4][R4.64] ;  /* 0x0000000404047981 */ /* 0x000f68000c1e1900 */
[----:B---3--:R-:W3:Y:S01]  /*0170*/  LDG.E R9, desc[UR4][R8.64] ;  /* 0x0000000408097981 */ /* 0x008ee2000c1e1900 */
[----:B----4-:R-:W-:-:S06]  /*0180*/  IMAD.WIDE.U32 R10, R0, 0x2, R10 ;  /* 0x00000002000a7825 */ /* 0x010fcc00078e000a */
[----:B------:R-:W4:Y:S01]  /*0190*/  LDG.E.U16 R11, desc[UR4][R10.64] ;  /* 0x000000040a0b7981 */ /* 0x000f22000c1e1500 */
[----:B0-----:R-:W-:-:S05]  /*01a0*/  @P0 IMAD.WIDE R2, R15, 0x2, R2 ;  /* 0x000000020f020825 */ /* 0x001fca00078e0202 */
[----:B------:R0:W4:Y:S01]  /*01b0*/  @P0 LDG.E.U16 R15, desc[UR4][R2.64] ;  /* 0x00000004020f0981 */ /* 0x000122000c1e1500 */
[----:B-1----:R-:W-:-:S06]  /*01c0*/  IMAD.WIDE.U32 R12, R0, 0x2, R12 ;  /* 0x00000002000c7825 */ /* 0x002fcc00078e000c */
[----:B------:R-:W4:Y:S01]  /*01d0*/  LDG.E.U16 R12, desc[UR4][R12.64] ;  /* 0x000000040c0c7981 */ /* 0x000f22000c1e1500 */
[----:B-----5:R-:W-:Y:S02]  /*01e0*/  I2FP.F32.S32 R14, R4 ;  /* 0x00000004000e7245 */ /* 0x020fe40000201400 */
[----:B------:R-:W0:Y:S03]  /*01f0*/  LDC.64 R4, c[0x0][0x210] ;  /* 0x00008400ff047b82 */ /* 0x000e260000000a00 */
[----:B--2---:R-:W-:-:S04]  /*0200*/  FMUL.FTZ R14, R14, R7 ;  /* 0x000000070e0e7220 */ /* 0x004fc80000410000 */
[----:B---3--:R-:W-:-:S05]  /*0210*/  FMUL.FTZ R14, R14, R9 ;  /* 0x000000090e0e7220 */ /* 0x008fca0000410000 */
[----:B------:R-:W-:-:S05]  /*0220*/  F2FP.F16.F32.PACK_AB R14, RZ, R14 ;  /* 0x0000000eff0e723e */ /* 0x000fca00000000ff */
[----:B----4-:R-:W-:Y:S01]  /*0230*/  HADD2 R11, R14.H0_H0, R11.H0_H0 ;  /* 0x2000000b0e0b7230 */ /* 0x010fe20000000800 */
[----:B------:R-:W-:-:S03]  /*0240*/  @!P0 PRMT R15, RZ, 0x7610, R15 ;  /* 0x00007610ff0f8816 */ /* 0x000fc6000000000f */
[----:B------:R-:W-:Y:S02]  /*0250*/  HADD2 R11, R11.H0_H0, R12.H0_H0 ;  /* 0x2000000c0b0b7230 */ /* 0x000fe40000000800 */
[----:B0-----:R-:W-:-:S04]  /*0260*/  IMAD.WIDE.U32 R2, R0, 0x2, R4 ;  /* 0x0000000200027825 */ /* 0x001fc800078e0004 */
[----:B------:R-:W-:-:S05]  /*0270*/  HADD2 R11, R11.H0_H0, R15.H0_H0 ;  /* 0x2000000f0b0b7230 */ /* 0x000fca0000000800 */
[----:B------:R-:W-:Y:S01]  /*0280*/  STG.E.U16 desc[UR4][R2.64], R11 ;  /* 0x0000000b02007986 */ /* 0x000fe2000c101504 */
[----:B------:R-:W-:Y:S05]  /*0290*/  EXIT ;  /* 0x000000000000794d */ /* 0x000fea0003800000 */
.L_x_11:
        /* <DEDUP_REMOVED lines=14> */
.L_x_31:


//--------------------- .text._ZN17fastertransformer15addBiasResidualI6__halfLi1ES1_EEvPT_PKT1_PKS2_S8_S8_PKfSA_ii --------------------------
	.section	.text._ZN17fastertransformer15addBiasResidualI6__halfLi1ES1_EEvPT_PKT1_PKS2_S8_S8_PKfSA_ii,"ax",@progbits
	.align	128
        .global         _ZN17fastertransformer15addBiasResidualI6__halfLi1ES1_EEvPT_PKT1_PKS2_S8_S8_PKfSA_ii
        .type           _ZN17fastertransformer15addBiasResidualI6__halfLi1ES1_EEvPT_PKT1_PKS2_S8_S8_PKfSA_ii,@function
        .size           _ZN17fastertransformer15addBiasResidualI6__halfLi1ES1_EEvPT_PKT1_PKS2_S8_S8_PKfSA_ii,(.L_x_32 - _ZN17fastertransformer15addBiasResidualI6__halfLi1ES1_EEvPT_PKT1_PKS2_S8_S8_PKfSA_ii)
        .other          _ZN17fastertransformer15addBiasResidualI6__halfLi1ES1_EEvPT_PKT1_PKS2_S8_S8_PKfSA_ii,@"STO_CUDA_ENTRY STV_DEFAULT"
_ZN17fastertransformer15addBiasResidualI6__halfLi1ES1_EEvPT_PKT1_PKS2_S8_S8_PKfSA_ii:
.text._ZN17fastertransformer15addBiasResidualI6__halfLi1ES1_EEvPT_PKT1_PKS2_S8_S8_PKfSA_ii:
        /* <DEDUP_REMOVED lines=15> */
[----:B------:R-:W3:Y:S01]  /*00f0*/  @P0 LDC.64 R2, c[0x0][0x230] ;  /* 0x00008c00ff020b82 */ /* 0x000ee20000000a00 */
[----:B0-----:R-:W-:-:S04]  /*0100*/  IMAD R13, R0, UR6, R9 ;  /* 0x00000006000d7c24 */ /* 0x001fc8000f8e0209 */
[----:B-1----:R-:W-:-:S04]  /*0110*/  IMAD.WIDE.U32 R4, R13, 0x2, R4 ;  /* 0x000000020d047825 */ /* 0x002fc800078e0004 */
[----:B--2---:R-:W-:Y:S02]  /*0120*/  IMAD.WIDE.U32 R6, R13, 0x2, R6 ;  /* 0x000000020d067825 */ /* 0x004fe400078e0006 */
[----:B------:R-:W2:Y:S02]  /*0130*/  LDG.E.U16 R4, desc[UR4][R4.64] ;  /* 0x0000000404047981 */ /* 0x000ea4000c1e1500 */
[----:B---3--:R-:W-:Y:S02]  /*0140*/  @P0 IMAD.WIDE R2, R9, 0x2, R2 ;  /* 0x0000000209020825 */ /* 0x008fe400078e0202 */
[----:B------:R-:W2:Y:S01]  /*0150*/  LDG.E.U16 R7, desc[UR4][R6.64] ;  /* 0x0000000406077981 */ /* 0x000ea2000c1e1500 */
[----:B------:R-:W0:Y:S03]  /*0160*/  LDC.64 R8, c[0x0][0x210] ;  /* 0x00008400ff087b82 */ /* 0x000e260000000a00 */
[----:B------:R-:W3:Y:S01]  /*0170*/  @P0 LDG.E.U16 R11, desc[UR4][R2.64] ;  /* 0x00000004020b0981 */ /* 0x000ee2000c1e1500 */
[----:B0-----:R-:W-:-:S04]  /*0180*/  IMAD.WIDE.U32 R8, R13, 0x2, R8 ;  /* 0x000000020d087825 */ /* 0x001fc800078e0008 */
[----:B--2---:R-:W-:Y:S01]  /*0190*/  HADD2 R7, R4.H0_H0, R7.H0_H0 ;  /* 0x2000000704077230 */ /* 0x004fe20000000800 */
[----:B------:R-:W-:-:S05]  /*01a0*/  @!P0 PRMT R11, RZ, 0x7610, R11 ;  /* 0x00007610ff0b8816 */ /* 0x000fca000000000b */
[----:B---3--:R-:W-:-:S05]  /*01b0*/  HADD2 R7, R7.H0_H0, R11.H0_H0 ;  /* 0x2000000b07077230 */ /* 0x008fca0000000800 */
[----:B------:R-:W-:Y:S01]  /*01c0*/  STG.E.U16 desc[UR4][R8.64], R7 ;  /* 0x0000000708007986 */ /* 0x000fe2000c101504 */
[----:B------:R-:W-:Y:S05]  /*01d0*/  EXIT ;  /* 0x000000000000794d */ /* 0x000fea0003800000 */
.L_x_12:
        /* <DEDUP_REMOVED lines=10> */
.L_x_32:


//--------------------- .text._ZN17fastertransformer15addBiasResidualI6__halfLi1EiEEvPT_PKT1_PKS2_S8_S8_PKfSA_ii --------------------------
	.section	.text._ZN17fastertransformer15addBiasResidualI6__halfLi1EiEEvPT_PKT1_PKS2_S8_S8_PKfSA_ii,"ax",@progbits
	.align	128
        .global         _ZN17fastertransformer15addBiasResidualI6__halfLi1EiEEvPT_PKT1_PKS2_S8_S8_PKfSA_ii
        .type           _ZN17fastertransformer15addBiasResidualI6__halfLi1EiEEvPT_PKT1_PKS2_S8_S8_PKfSA_ii,@function
        .size           _ZN17fastertransformer15addBiasResidualI6__halfLi1EiEEvPT_PKT1_PKS2_S8_S8_PKfSA_ii,(.L_x_33 - _ZN17fastertransformer15addBiasResidualI6__halfLi1EiEEvPT_PKT1_PKS2_S8_S8_PKfSA_ii)
        .other          _ZN17fastertransformer15addBiasResidualI6__halfLi1EiEEvPT_PKT1_PKS2_S8_S8_PKfSA_ii,@"STO_CUDA_ENTRY STV_DEFAULT"
_ZN17fastertransformer15addBiasResidualI6__halfLi1EiEEvPT_PKT1_PKS2_S8_S8_PKfSA_ii:
.text._ZN17fastertransformer15addBiasResidualI6__halfLi1EiEEvPT_PKT1_PKS2_S8_S8_PKfSA_ii:
        /* <DEDUP_REMOVED lines=11> */
[----:B------:R-:W-:-:S04]  /*00b0*/  ISETP.NE.U32.AND P0, PT, RZ, UR4, PT ;  /* 0x00000004ff007c0c */ /* 0x000fc8000bf05070 */
[----:B------:R-:W-:Y:S01]  /*00c0*/  ISETP.NE.AND.EX P0, PT, RZ, UR5, PT, P0 ;  /* 0x00000005ff007c0c */ /* 0x000fe2000bf05300 */
[----:B------:R-:W-:Y:S02]  /*00d0*/  ULDC.64 UR4, c[0x0][0x208] ;  /* 0x0000820000047ab9 */ /* 0x000fe40000000a00 */
[----:B------:R-:W2:Y:S08]  /*00e0*/  LDC.64 R6, c[0x0][0x238] ;  /* 0x00008e00ff067b82 */ /* 0x000eb00000000a00 */
[----:B------:R-:W3:Y:S08]  /*00f0*/  LDC.64 R8, c[0x0][0x240] ;  /* 0x00009000ff087b82 */ /* 0x000ef00000000a00 */
[----:B------:R-:W4:Y:S01]  /*0100*/  @P0 LDC.64 R2, c[0x0][0x230] ;  /* 0x00008c00ff020b82 */ /* 0x000f220000000a00 */
[----:B0-----:R-:W-:-:S07]  /*0110*/  IMAD R0, R0, UR6, R13 ;  /* 0x0000000600007c24 */ /* 0x001fce000f8e020d */
[----:B------:R-:W0:Y:S01]  /*0120*/  LDC.64 R10, c[0x0][0x220] ;  /* 0x00008800ff0a7b82 */ /* 0x000e220000000a00 */
[----:B--2---:R-:W2:Y:S01]  /*0130*/  LDG.E R7, desc[UR4][R6.64] ;  /* 0x0000000406077981 */ /* 0x004ea2000c1e1900 */
[----:B-1----:R-:W-:-:S06]  /*0140*/  IMAD.WIDE.U32 R4, R0, 0x4, R4 ;  /* 0x0000000400047825 */ /* 0x002fcc00078e0004 */
[----:B------:R-:W5:Y:S04]  /*0150*/  LDG.E R4, desc[UR4][R4.64] ;  /* 0x0000000404047981 */ /* 0x000f68000c1e1900 */
[----:B---3--:R-:W3:Y:S01]  /*0160*/  LDG.E R9, desc[UR4][R8.64] ;  /* 0x0000000408097981 */ /* 0x008ee2000c1e1900 */
[----:B----4-:R-:W-:Y:S02]  /*0170*/  @P0 IMAD.WIDE R2, R13, 0x2, R2 ;  /* 0x000000020d020825 */ /* 0x010fe400078e0202 */
[----:B------:R-:W1:Y:S03]  /*0180*/  LDC.64 R12, c[0x0][0x210] ;  /* 0x00008400ff0c7b82 */ /* 0x000e660000000a00 */
[----:B------:R-:W4:Y:S01]  /*0190*/  @P0 LDG.E.U16 R15, desc[UR4][R2.64] ;  /* 0x00000004020f0981 */ /* 0x000f22000c1e1500 */
[----:B0-----:R-:W-:-:S06]  /*01a0*/  IMAD.WIDE.U32 R10, R0, 0x2, R10 ;  /* 0x00000002000a7825 */ /* 0x001fcc00078e000a */
[----:B------:R-:W4:Y:S01]  /*01b0*/  LDG.E.U16 R11, desc[UR4][R10.64] ;  /* 0x000000040a0b7981 */ /* 0x000f22000c1e1500 */
[----:B-----5:R-:W-:-:S05]  /*01c0*/  I2FP.F32.S32 R14, R4 ;  /* 0x00000004000e7245 */ /* 0x020fca0000201400 */
[----:B--2---:R-:W-:-:S04]  /*01d0*/  FMUL.FTZ R14, R14, R7 ;  /* 0x000000070e0e7220 */ /* 0x004fc80000410000 */
[----:B---3--:R-:W-:-:S05]  /*01e0*/  FMUL.FTZ R14, R14, R9 ;  /* 0x000000090e0e7220 */ /* 0x008fca0000410000 */
[----:B------:R-:W-:Y:S02]  /*01f0*/  F2FP.F16.F32.PACK_AB R14, RZ, R14 ;  /* 0x0000000eff0e723e */ /* 0x000fe400000000ff */
[----:B------:R-:W-:Y:S01]  /*0200*/  @!P0 PRMT R15, RZ, 0x7610, R15 ;  /* 0x00007610ff0f8816 */ /* 0x000fe2000000000f */
[----:B-1----:R-:W-:-:S04]  /*0210*/  IMAD.WIDE.U32 R4, R0, 0x2, R12 ;  /* 0x0000000200047825 */ /* 0x002fc800078e000c */
[----:B----4-:R-:W-:-:S04]  /*0220*/  HADD2 R11, R14.H0_H0, R11.H0_H0 ;  /* 0x2000000b0e0b7230 */ /* 0x010fc80000000800 */
[----:B------:R-:W-:-:S05]  /*0230*/  HADD2 R11, R11.H0_H0, R15.H0_H0 ;  /* 0x2000000f0b0b7230 */ /* 0x000fca0000000800 */
[----:B------:R-:W-:Y:S01]  /*0240*/  STG.E.U16 desc[UR4][R4.64], R11 ;  /* 0x0000000b04007986 */ /* 0x000fe2000c101504 */
[----:B------:R-:W-:Y:S05]  /*0250*/  EXIT ;  /* 0x000000000000794d */ /* 0x000fea0003800000 */
.L_x_13:
        /* <DEDUP_REMOVED lines=10> */
.L_x_33:


//--------------------- .text._ZN17fastertransformer15addBiasResidualIfLi2EfEEvPT_PKT1_PKS1_S7_S7_PKfS9_ii --------------------------
	.section	.text._ZN17fastertransformer15addBiasResidualIfLi2EfEEvPT_PKT1_PKS1_S7_S7_PKfS9_ii,"ax",@progbits
	.align	128
        .global         _ZN17fastertransformer15addBiasResidualIfLi2EfEEvPT_PKT1_PKS1_S7_S7_PKfS9_ii
        .type           _ZN17fastertransformer15addBiasResidualIfLi2EfEEvPT_PKT1_PKS1_S7_S7_PKfS9_ii,@function
        .size           _ZN17fastertransformer15addBiasResidualIfLi2EfEEvPT_PKT1_PKS1_S7_S7_PKfS9_ii,(.L_x_34 - _ZN17fastertransformer15addBiasResidualIfLi2EfEEvPT_PKT1_PKS1_S7_S7_PKfS9_ii)
        .other          _ZN17fastertransformer15addBiasResidualIfLi2EfEEvPT_PKT1_PKS1_S7_S7_PKfS9_ii,@"STO_CUDA_ENTRY STV_DEFAULT"
_ZN17fastertransformer15addBiasResidualIfLi2EfEEvPT_PKT1_PKS1_S7_S7_PKfS9_ii:
.text._ZN17fastertransformer15addBiasResidualIfLi2EfEEvPT_PKT1_PKS1_S7_S7_PKfS9_ii:
        /* <DEDUP_REMOVED lines=17> */
[----:B0-----:R-:W-:-:S04]  /*0110*/  IMAD R13, R0, UR6, R11 ;  /* 0x00000006000d7c24 */ /* 0x001fc8000f8e020b */
[----:B-1----:R-:W-:-:S04]  /*0120*/  IMAD.WIDE.U32 R4, R13, 0x4, R4 ;  /* 0x000000040d047825 */ /* 0x002fc800078e0004 */
[C---:B--2---:R-:W-:Y:S01]  /*0130*/  IMAD.WIDE.U32 R6, R13.reuse, 0x4, R6 ;  /* 0x000000040d067825 */ /* 0x044fe200078e0006 */
[----:B------:R-:W-:Y:S01]  /*0140*/  HFMA2.MMA R0, -RZ, RZ, 0, 0 ;  /* 0x00000000ff007435 */ /* 0x000fe200000001ff */
[----:B------:R-:W2:Y:S02]  /*0150*/  LDG.E R5, desc[UR4][R4.64] ;  /* 0x0000000404057981 */ /* 0x000ea4000c1e1900 */
[----:B---3--:R-:W-:Y:S02]  /*0160*/  IMAD.WIDE.U32 R8, R13, 0x4, R8 ;  /* 0x000000040d087825 */ /* 0x008fe400078e0008 */
[----:B------:R-:W2:Y:S02]  /*0170*/  LDG.E R6, desc[UR4][R6.64] ;  /* 0x0000000406067981 */ /* 0x000ea4000c1e1900 */
[----:B----4-:R-:W-:Y:S02]  /*0180*/  @P0 IMAD.WIDE R2, R11, 0x4, R2 ;  /* 0x000000040b020825 */ /* 0x010fe400078e0202 */
[----:B------:R-:W3:Y:S01]  /*0190*/  LDG.E R9, desc[UR4][R8.64] ;  /* 0x0000000408097981 */ /* 0x000ee2000c1e1900 */
[----:B------:R-:W0:Y:S03]  /*01a0*/  LDC.64 R10, c[0x0][0x210] ;  /* 0x00008400ff0a7b82 */ /* 0x000e260000000a00 */
[----:B------:R-:W4:Y:S01]  /*01b0*/  @P0 LDG.E R0, desc[UR4][R2.64] ;  /* 0x0000000402000981 */ /* 0x000f22000c1e1900 */
[----:B0-----:R-:W-:-:S04]  /*01c0*/  IMAD.WIDE.U32 R10, R13, 0x4, R10 ;  /* 0x000000040d0a7825 */ /* 0x001fc800078e000a */
[----:B--2---:R-:W-:-:S04]  /*01d0*/  FADD.FTZ R12, R6, R5 ;  /* 0x00000005060c7221 */ /* 0x004fc80000010000 */
[----:B---3--:R-:W-:-:S04]  /*01e0*/  FADD.FTZ R15, R12, R9 ;  /* 0x000000090c0f7221 */ /* 0x008fc80000010000 */
[----:B----4-:R-:W-:-:S05]  /*01f0*/  FADD.FTZ R15, R15, R0 ;  /* 0x000000000f0f7221 */ /* 0x010fca0000010000 */
[----:B------:R-:W-:Y:S01]  /*0200*/  STG.E desc[UR4][R10.64], R15 ;  /* 0x0000000f0a007986 */ /* 0x000fe2000c101904 */
[----:B------:R-:W-:Y:S05]  /*0210*/  EXIT ;  /* 0x000000000000794d */ /* 0x000fea0003800000 */
.L_x_14:
        /* <DEDUP_REMOVED lines=14> */
.L_x_34:


//--------------------- .text._ZN17fastertransformer15addBiasResidualIfLi2EiEEvPT_PKT1_PKS1_S7_S7_PKfS9_ii --------------------------
	.section	.text._ZN17fastertransformer15addBiasResidualIfLi2EiEEvPT_PKT1_PKS1_S7_S7_PKfS9_ii,"ax",@progbits
	.align	128
        .global         _ZN17fastertransformer15addBiasResidualIfLi2EiEEvPT_PKT1_PKS1_S7_S7_PKfS9_ii
        .type           _ZN17fastertransformer15addBiasResidualIfLi2EiEEvPT_PKT1_PKS1_S7_S7_PKfS9_ii,@function
        .size           _ZN17fastertransformer15addBiasResidualIfLi2EiEEvPT_PKT1_PKS1_S7_S7_PKfS9_ii,(.L_x_35 - _ZN17fastertransformer15addBiasResidualIfLi2EiEEvPT_PKT1_PKS1_S7_S7_PKfS9_ii)
        .other          _ZN17fastertransformer15addBiasResidualIfLi2EiEEvPT_PKT1_PKS1_S7_S7_PKfS9_ii,@"STO_CUDA_ENTRY STV_DEFAULT"
_ZN17fastertransformer15addBiasResidualIfLi2EiEEvPT_PKT1_PKS1_S7_S7_PKfS9_ii:
.text._ZN17fastertransformer15addBiasResidualIfLi2EiEEvPT_PKT1_PKS1_S7_S7_PKfS9_ii:
        /* <DEDUP_REMOVED lines=16> */
[----:B------:R-:W4:Y:S01]  /*0100*/  LDC.64 R12, c[0x0][0x228] ;  /* 0x00008a00ff0c7b82 */ /* 0x000f220000000a00 */
[----:B0-----:R-:W-:-:S07]  /*0110*/  IMAD R0, R0, UR6, R15 ;  /* 0x0000000600007c24 */ /* 0x001fce000f8e020f */
[----:B------:R-:W0:Y:S01]  /*0120*/  LDC.64 R4, c[0x0][0x240] ;  /* 0x00009000ff047b82 */ /* 0x000e220000000a00 */
[----:B-1----:R-:W-:-:S07]  /*0130*/  IMAD.WIDE.U32 R6, R0, 0x4, R6 ;  /* 0x0000000400067825 */ /* 0x002fce00078e0006 */
[----:B------:R-:W1:Y:S01]  /*0140*/  @P0 LDC.64 R2, c[0x0][0x230] ;  /* 0x00008c00ff020b82 */ /* 0x000e620000000a00 */
[----:B------:R-:W5:Y:S01]  /*0150*/  LDG.E R6, desc[UR4][R6.64] ;  /* 0x0000000406067981 */ /* 0x000f62000c1e1900 */
[C---:B--2---:R-:W-:Y:S01]  /*0160*/  IMAD.WIDE.U32 R10, R0.reuse, 0x4, R10 ;  /* 0x00000004000a7825 */ /* 0x044fe200078e000a */
[----:B------:R-:W-:Y:S02]  /*0170*/  HFMA2.MMA R16, -RZ, RZ, 0, 0 ;  /* 0x00000000ff107435 */ /* 0x000fe400000001ff */
[----:B---3--:R-:W2:Y:S01]  /*0180*/  LDG.E R9, desc[UR4][R8.64] ;  /* 0x0000000408097981 */ /* 0x008ea2000c1e1900 */
[----:B----4-:R-:W-:-:S03]  /*0190*/  IMAD.WIDE.U32 R12, R0, 0x4, R12 ;  /* 0x00000004000c7825 */ /* 0x010fc600078e000c */
[----:B------:R-:W3:Y:S04]  /*01a0*/  LDG.E R11, desc[UR4][R10.64] ;  /* 0x000000040a0b7981 */ /* 0x000ee8000c1e1900 */
[----:B------:R-:W4:Y:S04]  /*01b0*/  LDG.E R13, desc[UR4][R12.64] ;  /* 0x000000040c0d7981 */ /* 0x000f28000c1e1900 */
[----:B0-----:R-:W3:Y:S01]  /*01c0*/  LDG.E R5, desc[UR4][R4.64] ;  /* 0x0000000404057981 */ /* 0x001ee2000c1e1900 */
[----:B-1----:R-:W-:Y:S02]  /*01d0*/  @P0 IMAD.WIDE R2, R15, 0x4, R2 ;  /* 0x000000040f020825 */ /* 0x002fe400078e0202 */
[----:B------:R-:W0:Y:S03]  /*01e0*/  LDC.64 R14, c[0x0][0x210] ;  /* 0x00008400ff0e7b82 */ /* 0x000e260000000a00 */
[----:B------:R-:W4:Y:S01]  /*01f0*/  @P0 LDG.E R16, desc[UR4][R2.64] ;  /* 0x0000000402100981 */ /* 0x000f22000c1e1900 */
[----:B-----5:R-:W-:-:S05]  /*0200*/  I2FP.F32.S32 R6, R6 ;  /* 0x0000000600067245 */ /* 0x020fca0000201400 */
[----:B--2---:R-:W-:-:S04]  /*0210*/  FMUL.FTZ R6, R6, R9 ;  /* 0x0000000906067220 */ /* 0x004fc80000410000 */
[----:B---3--:R-:W-:-:S04]  /*0220*/  FFMA.FTZ R6, R6, R5, R11 ;  /* 0x0000000506067223 */ /* 0x008fc8000001000b */
[----:B----4-:R-:W-:Y:S01]  /*0230*/  FADD.FTZ R9, R6, R13 ;  /* 0x0000000d06097221 */ /* 0x010fe20000010000 */
[----:B0-----:R-:W-:-:S04]  /*0240*/  IMAD.WIDE.U32 R6, R0, 0x4, R14 ;  /* 0x0000000400067825 */ /* 0x001fc800078e000e */
[----:B------:R-:W-:-:S05]  /*0250*/  FADD.FTZ R9, R9, R16 ;  /* 0x0000001009097221 */ /* 0x000fca0000010000 */
[----:B------:R-:W-:Y:S01]  /*0260*/  STG.E desc[UR4][R6.64], R9 ;  /* 0x0000000906007986 */ /* 0x000fe2000c101904 */
[----:B------:R-:W-:Y:S05]  /*0270*/  EXIT ;  /* 0x000000000000794d */ /* 0x000fea0003800000 */
.L_x_15:
        /* <DEDUP_REMOVED lines=16> */
.L_x_35:


//--------------------- .text._ZN17fastertransformer15addBiasResidualIfLi1EfEEvPT_PKT1_PKS1_S7_S7_PKfS9_ii --------------------------
	.section	.text._ZN17fastertransformer15addBiasResidualIfLi1EfEEvPT_PKT1_PKS1_S7_S7_PKfS9_ii,"ax",@progbits
	.align	128
        .global         _ZN17fastertransformer15addBiasResidualIfLi1EfEEvPT_PKT1_PKS1_S7_S7_PKfS9_ii
        .type           _ZN17fastertransformer15addBiasResidualIfLi1EfEEvPT_PKT1_PKS1_S7_S7_PKfS9_ii,@function
        .size           _ZN17fastertransformer15addBiasResidualIfLi1EfEEvPT_PKT1_PKS1_S7_S7_PKfS9_ii,(.L_x_36 - _ZN17fastertransformer15addBiasResidualIfLi1EfEEvPT_PKT1_PKS1_S7_S7_PKfS9_ii)
        .other          _ZN17fastertransformer15addBiasResidualIfLi1EfEEvPT_PKT1_PKS1_S7_S7_PKfS9_ii,@"STO_CUDA_ENTRY STV_DEFAULT"
_ZN17fastertransformer15addBiasResidualIfLi1EfEEvPT_PKT1_PKS1_S7_S7_PKfS9_ii:
.text._ZN17fastertransformer15addBiasResidualIfLi1EfEEvPT_PKT1_PKS1_S7_S7_PKfS9_ii:
        /* <DEDUP_REMOVED lines=16> */
[----:B0-----:R-:W-:Y:S01]  /*0100*/  IMAD R11, R0, UR6, R9 ;  /* 0x00000006000b7c24 */ /* 0x001fe2000f8e0209 */
[----:B------:R-:W-:-:S03]  /*0110*/  HFMA2.MMA R0, -RZ, RZ, 0, 0 ;  /* 0x00000000ff007435 */ /* 0x000fc600000001ff */
[----:B-1----:R-:W-:-:S04]  /*0120*/  IMAD.WIDE.U32 R4, R11, 0x4, R4 ;  /* 0x000000040b047825 */ /* 0x002fc800078e0004 */
[----:B--2---:R-:W-:Y:S02]  /*0130*/  IMAD.WIDE.U32 R6, R11, 0x4, R6 ;  /* 0x000000040b067825 */ /* 0x004fe400078e0006 */
[----:B------:R-:W2:Y:S02]  /*0140*/  LDG.E R5, desc[UR4][R4.64] ;  /* 0x0000000404057981 */ /* 0x000ea4000c1e1900 */
[----:B---3--:R-:W-:Y:S02]  /*0150*/  @P0 IMAD.WIDE R2, R9, 0x4, R2 ;  /* 0x0000000409020825 */ /* 0x008fe400078e0202 */
[----:B------:R-:W2:Y:S01]  /*0160*/  LDG.E R6, desc[UR4][R6.64] ;  /* 0x0000000406067981 */ /* 0x000ea2000c1e1900 */
[----:B------:R-:W0:Y:S03]  /*0170*/  LDC.64 R8, c[0x0][0x210] ;  /* 0x00008400ff087b82 */ /* 0x000e260000000a00 */
[----:B------:R-:W3:Y:S01]  /*0180*/  @P0 LDG.E R0, desc[UR4][R2.64] ;  /* 0x0000000402000981 */ /* 0x000ee2000c1e1900 */
[----:B0-----:R-:W-:-:S04]  /*0190*/  IMAD.WIDE.U32 R8, R11, 0x4, R8 ;  /* 0x000000040b087825 */ /* 0x001fc800078e0008 */
[----:B--2---:R-:W-:-:S04]  /*01a0*/  FADD.FTZ R13, R6, R5 ;  /* 0x00000005060d7221 */ /* 0x004fc80000010000 */
[----:B---3--:R-:W-:-:S05]  /*01b0*/  FADD.FTZ R13, R13, R0 ;  /* 0x000000000d0d7221 */ /* 0x008fca0000010000 */
[----:B------:R-:W-:Y:S01]  /*01c0*/  STG.E desc[UR4][R8.64], R13 ;  /* 0x0000000d08007986 */ /* 0x000fe2000c101904 */
[----:B------:R-:W-:Y:S05]  /*01d0*/  EXIT ;  /* 0x000000000000794d */ /* 0x000fea0003800000 */
.L_x_16:
        /* <DEDUP_REMOVED lines=10> */
.L_x_36:


//--------------------- .text._ZN17fastertransformer15addBiasResidualIfLi1EiEEvPT_PKT1_PKS1_S7_S7_PKfS9_ii --------------------------
	.section	.text._ZN17fastertransformer15addBiasResidualIfLi1EiEEvPT_PKT1_PKS1_S7_S7_PKfS9_ii,"ax",@progbits
	.align	128
        .global         _ZN17fastertransformer15addBiasResidualIfLi1EiEEvPT_PKT1_PKS1_S7_S7_PKfS9_ii
        .type           _ZN17fastertransformer15addBiasResidualIfLi1EiEEvPT_PKT1_PKS1_S7_S7_PKfS9_ii,@function
        .size           _ZN17fastertransformer15addBiasResidualIfLi1EiEEvPT_PKT1_PKS1_S7_S7_PKfS9_ii,(.L_x_37 - _ZN17fastertransformer15addBiasResidualIfLi1EiEEvPT_PKT1_PKS1_S7_S7_PKfS9_ii)
        .other          _ZN17fastertransformer15addBiasResidualIfLi1EiEEvPT_PKT1_PKS1_S7_S7_PKfS9_ii,@"STO_CUDA_ENTRY STV_DEFAULT"
_ZN17fastertransformer15addBiasResidualIfLi1EiEEvPT_PKT1_PKS1_S7_S7_PKfS9_ii:
.text._ZN17fastertransformer15addBiasResidualIfLi1EiEEvPT_PKT1_PKS1_S7_S7_PKfS9_ii:
        /* <DEDUP_REMOVED lines=19> */
[----:B-1----:R-:W-:Y:S01]  /*0130*/  IMAD.WIDE.U32 R6, R15, 0x4, R6 ;  /* 0x000000040f067825 */ /* 0x002fe200078e0006 */
[----:B------:R-:W-:-:S05]  /*0140*/  HFMA2.MMA R0, -RZ, RZ, 0, 0 ;  /* 0x00000000ff007435 */ /* 0x000fca00000001ff */
[----:B------:R-:W5:Y:S01]  /*0150*/  LDG.E R6, desc[UR4][R6.64] ;  /* 0x0000000406067981 */ /* 0x000f62000c1e1900 */
[----:B--2---:R-:W-:-:S03]  /*0160*/  IMAD.WIDE.U32 R10, R15, 0x4, R10 ;  /* 0x000000040f0a7825 */ /* 0x004fc600078e000a */
[----:B---3--:R-:W2:Y:S01]  /*0170*/  LDG.E R9, desc[UR4][R8.64] ;  /* 0x0000000408097981 */ /* 0x008ea2000c1e1900 */
[----:B----4-:R-:W-:-:S03]  /*0180*/  @P0 IMAD.WIDE R4, R13, 0x4, R4 ;  /* 0x000000040d040825 */ /* 0x010fc600078e0204 */
[----:B------:R-:W3:Y:S01]  /*0190*/  LDG.E R11, desc[UR4][R10.64] ;  /* 0x000000040a0b7981 */ /* 0x000ee2000c1e1900 */
[----:B------:R-:W1:Y:S03]  /*01a0*/  LDC.64 R12, c[0x0][0x210] ;  /* 0x00008400ff0c7b82 */ /* 0x000e660000000a00 */
[----:B------:R-:W4:Y:S04]  /*01b0*/  @P0 LDG.E R0, desc[UR4][R4.64] ;  /* 0x0000000404000981 */ /* 0x000f28000c1e1900 */
[----:B0-----:R-:W3:Y:S01]  /*01c0*/  LDG.E R3, desc[UR4][R2.64] ;  /* 0x0000000402037981 */ /* 0x001ee2000c1e1900 */
[----:B-----5:R-:W-:-:S05]  /*01d0*/  I2FP.F32.S32 R14, R6 ;  /* 0x00000006000e7245 */ /* 0x020fca0000201400 */
[----:B--2---:R-:W-:Y:S01]  /*01e0*/  FMUL.FTZ R14, R14, R9 ;  /* 0x000000090e0e7220 */ /* 0x004fe20000410000 */
[----:B-1----:R-:W-:-:S04]  /*01f0*/  IMAD.WIDE.U32 R6, R15, 0x4, R12 ;  /* 0x000000040f067825 */ /* 0x002fc800078e000c */
[----:B---3--:R-:W-:-:S04]  /*0200*/  FFMA.FTZ R17, R14, R3, R11 ;  /* 0x000000030e117223 */ /* 0x008fc8000001000b */
[----:B----4-:R-:W-:-:S05]  /*0210*/  FADD.FTZ R17, R17, R0 ;  /* 0x0000000011117221 */ /* 0x010fca0000010000 */
[----:B------:R-:W-:Y:S01]  /*0220*/  STG.E desc[UR4][R6.64], R17 ;  /* 0x0000001106007986 */ /* 0x000fe2000c101904 */
[----:B------:R-:W-:Y:S05]  /*0230*/  EXIT ;  /* 0x000000000000794d */ /* 0x000fea0003800000 */
.L_x_17:
        /* <DEDUP_REMOVED lines=12> */
.L_x_37:


//--------------------- .text._ZN17fastertransformer37add_bias_input_COL32_int32I_DataTypeOINS_5half4EEEvPT_PKiPKS2_S7_iiPKfS9_i --------------------------
	.section	.text._ZN17fastertransformer37add_bias_input_COL32_int32I_DataTypeOINS_5half4EEEvPT_PKiPKS2_S7_iiPKfS9_i,"ax",@progbits
	.align	128
        .global         _ZN17fastertransformer37add_bias_input_COL32_int32I_DataTypeOINS_5half4EEEvPT_PKiPKS2_S7_iiPKfS9_i
        .type           _ZN17fastertransformer37add_bias_input_COL32_int32I_DataTypeOINS_5half4EEEvPT_PKiPKS2_S7_iiPKfS9_i,@function
        .size           _ZN17fastertransformer37add_bias_input_COL32_int32I_DataTypeOINS_5half4EEEvPT_PKiPKS2_S7_iiPKfS9_i,(.L_x_38 - _ZN17fastertransformer37add_bias_input_COL32_int32I_DataTypeOINS_5half4EEEvPT_PKiPKS2_S7_iiPKfS9_i)
        .other          _ZN17fastertransformer37add_bias_input_COL32_int32I_DataTypeOINS_5half4EEEvPT_PKiPKS2_S7_iiPKfS9_i,@"STO_CUDA_ENTRY STV_DEFAULT"
_ZN17fastertransformer37add_bias_input_COL32_int32I_DataTypeOINS_5half4EEEvPT_PKiPKS2_S7_iiPKfS9_i:
.text._ZN17fastertransformer37add_bias_input_COL32_int32I_DataTypeOINS_5half4EEEvPT_PKiPKS2_S7_iiPKfS9_i:
[----:B------:R-:W-:Y:S08]  /*0000*/  LDC R1, c[0x0][0x28] ;  /* 0x00000a00ff017b82 */ /* 0x000ff00000000800 */
[----:B------:R-:W0:Y:S01]  /*0010*/  LDC.64 R2, c[0x0][0x238] ;  /* 0x00008e00ff027b82 */ /* 0x000e220000000a00 */
[----:B------:R-:W-:Y:S01]  /*0020*/  ULDC.64 UR4, c[0x0][0x208] ;  /* 0x0000820000047ab9 */ /* 0x000fe20000000a00 */
[----:B------:R-:W1:Y:S01]  /*0030*/  S2R R13, SR_TID.X ;  /* 0x00000000000d7919 */ /* 0x000e620000002100 */
[----:B------:R-:W-:Y:S01]  /*0040*/  ULDC UR6, c[0x0][0x230] ;  /* 0x00008c0000067ab9 */ /* 0x000fe20000000800 */
[----:B------:R-:W2:Y:S04]  /*0050*/  S2R R7, SR_CTAID.X ;  /* 0x0000000000077919 */ /* 0x000ea80000002500 */
[----:B------:R-:W3:Y:S08]  /*0060*/  LDC R0, c[0x0][0x248] ;  /* 0x00009200ff007b82 */ /* 0x000ef00000000800 */
[----:B------:R-:W4:Y:S01]  /*0070*/  LDC.64 R4, c[0x0][0x218] ;  /* 0x00008600ff047b82 */ /* 0x000f220000000a00 */
[----:B0-----:R0:W5:Y:S07]  /*0080*/  LDG.E.CONSTANT R11, desc[UR4][R2.64] ;  /* 0x00000004020b7981 */ /* 0x00116e000c1e9900 */
[----:B------:R-:W4:Y:S01]  /*0090*/  LDC.64 R18, c[0x0][0x240] ;  /* 0x00009000ff127b82 */ /* 0x000f220000000a00 */
[----:B---3--:R-:W-:-:S07]  /*00a0*/  ISETP.NE.AND P0, PT, R0, 0x1, PT ;  /* 0x000000010000780c */ /* 0x008fce0003f05270 */
[----:B------:R-:W3:Y:S01]  /*00b0*/  LDC.64 R14, c[0x0][0x220] ;  /* 0x00008800ff0e7b82 */ /* 0x000ee20000000a00 */
[----:B-1----:R-:W-:-:S04]  /*00c0*/  SHF.L.U32 R0, R13, 0x2, RZ ;  /* 0x000000020d007819 */ /* 0x002fc800000006ff */
[C---:B------:R-:W-:Y:S02]  /*00d0*/  LOP3.LUT R6, R0.reuse, 0x1c, RZ, 0xc0, !PT ;  /* 0x0000001c00067812 */ /* 0x040fe400078ec0ff */
[----:B------:R-:W-:Y:S01]  /*00e0*/  LOP3.LUT R0, R0, 0xffffffe0, RZ, 0xc0, !PT ;  /* 0xffffffe000007812 */ /* 0x000fe200078ec0ff */
[----:B0-----:R-:W0:Y:S01]  /*00f0*/  LDC.64 R2, c[0x0][0x228] ;  /* 0x00008a00ff027b82 */ /* 0x001e220000000a00 */
[----:B--2---:R-:W-:-:S05]  /*0100*/  LEA R7, R7, R6, 0x5 ;  /* 0x0000000607077211 */ /* 0x004fca00078e28ff */
[----:B------:R-:W-:Y:S02]  /*0110*/  IMAD R0, R0, UR6, R7 ;  /* 0x0000000600007c24 */ /* 0x000fe4000f8e0207 */
[----:B------:R-:W1:Y:S01]  /*0120*/  @!P0 LDC.64 R16, c[0x0][0x238] ;  /* 0x00008e00ff108b82 */ /* 0x000e620000000a00 */
[----:B----4-:R-:W2:Y:S02]  /*0130*/  LDG.E.CONSTANT R18, desc[UR4][R18.64] ;  /* 0x0000000412127981 */ /* 0x010ea4000c1e9900 */
[----:B------:R-:W-:-:S05]  /*0140*/  SHF.R.U32.HI R0, RZ, 0x2, R0 ;  /* 0x00000002ff007819 */ /* 0x000fca0000011600 */
[----:B------:R-:W-:-:S06]  /*0150*/  IMAD.WIDE.U32 R4, R0, 0x10, R4 ;  /* 0x0000001000047825 */ /* 0x000fcc00078e0004 */
[----:B------:R-:W4:Y:S01]  /*0160*/  LDG.E.128 R4, desc[UR4][R4.64] ;  /* 0x0000000404047981 */ /* 0x000f22000c1e1d00 */
[----:B---3--:R-:W-:-:S04]  /*0170*/  IMAD.WIDE R20, R0, 0x8, R14 ;  /* 0x0000000800147825 */ /* 0x008fc800078e020e */
[C---:B0-----:R-:W-:Y:S01]  /*0180*/  IMAD.WIDE.U32 R22, R13.reuse, 0x8, R2 ;  /* 0x000000080d167825 */ /* 0x041fe200078e0002 */
[----:B------:R-:W3:Y:S03]  /*0190*/  LDG.E R12, desc[UR4][R20.64] ;  /* 0x00000004140c7981 */ /* 0x000ee6000c1e1900 */
[----:B-1----:R-:W-:Y:S01]  /*01a0*/  @!P0 IMAD.WIDE.U32 R16, R13, 0x10, R16 ;  /* 0x000000100d108825 */ /* 0x002fe200078e0010 */
[----:B------:R-:W3:Y:S04]  /*01b0*/  LDG.E R14, desc[UR4][R20.64+0x4] ;  /* 0x00000404140e7981 */ /* 0x000ee8000c1e1900 */
[----:B------:R-:W3:Y:S04]  /*01c0*/  LDG.E R13, desc[UR4][R22.64] ;  /* 0x00000004160d7981 */ /* 0x000ee8000c1e1900 */
[----:B------:R-:W3:Y:S01]  /*01d0*/  LDG.E R15, desc[UR4][R22.64+0x4] ;  /* 0x00000404160f7981 */ /* 0x000ee2000c1e1900 */
[----:B-----5:R-:W-:-:S02]  /*01e0*/  MOV R8, R11 ;  /* 0x0000000b00087202 */ /* 0x020fc40000000f00 */
[-C--:B------:R-:W-:Y:S02]  /*01f0*/  MOV R9, R11.reuse ;  /* 0x0000000b00097202 */ /* 0x080fe40000000f00 */
[----:B------:R-:W-:-:S06]  /*0200*/  MOV R10, R11 ;  /* 0x0000000b000a7202 */ /* 0x000fcc0000000f00 */
[----:B------:R-:W5:Y:S01]  /*0210*/  @!P0 LDG.E.128.CONSTANT R8, desc[UR4][R16.64] ;  /* 0x0000000410088981 */ /* 0x000f62000c1e9d00 */
[----:B--2---:R-:W-:Y:S01]  /*0220*/  FMUL.FTZ R18, R18, 0.0078740157186985015869 ;  /* 0x3c01020412127820 */ /* 0x004fe20000410000 */
[----:B----4-:R-:W-:Y:S02]  /*0230*/  I2FP.F32.S32 R3, R4 ;  /* 0x0000000400037245 */ /* 0x010fe40000201400 */
[----:B------:R-:W-:Y:S02]  /*0240*/  I2FP.F32.S32 R19, R5 ;  /* 0x0000000500137245 */ /* 0x000fe40000201400 */
[----:B------:R-:W-:Y:S01]  /*0250*/  I2FP.F32.S32 R25, R6 ;  /* 0x0000000600197245 */ /* 0x000fe20000201400 */
[C---:B------:R-:W-:Y:S01]  /*0260*/  FMUL.FTZ R5, R18.reuse, R3 ;  /* 0x0000000312057220 */ /* 0x040fe20000410000 */
[----:B------:R-:W-:Y:S01]  /*0270*/  I2FP.F32.S32 R7, R7 ;  /* 0x0000000700077245 */ /* 0x000fe20000201400 */
[----:B------:R-:W0:Y:S01]  /*0280*/  LDC.64 R2, c[0x0][0x210] ;  /* 0x00008400ff027b82 */ /* 0x000e220000000a00 */
[C---:B------:R-:W-:Y:S01]  /*0290*/  FMUL.FTZ R4, R18.reuse, R19 ;  /* 0x0000001312047220 */ /* 0x040fe20000410000 */
[----:B------:R-:W-:-:S02]  /*02a0*/  FMUL.FTZ R25, R18, R25 ;  /* 0x0000001912197220 */ /* 0x000fc40000410000 */
[----:B------:R-:W-:Y:S01]  /*02b0*/  FMUL.FTZ R18, R18, R7 ;  /* 0x0000000712127220 */ /* 0x000fe20000410000 */
[--C-:B---3--:R-:W-:Y:S02]  /*02c0*/  HADD2.F32 R6, -RZ, R14.reuse.H0_H0 ;  /* 0x2000000eff067230 */ /* 0x108fe40000004100 */
[----:B------:R-:W-:Y:S02]  /*02d0*/  HADD2.F32 R14, -RZ, R14.H1_H1 ;  /* 0x3000000eff0e7230 */ /* 0x000fe40000004100 */
[----:B0-----:R-:W-:-:S04]  /*02e0*/  IMAD.WIDE R2, R0, 0x8, R2 ;  /* 0x0000000800027825 */ /* 0x001fc800078e0202 */
[----:B-----5:R-:W-:Y:S01]  /*02f0*/  FMUL.FTZ R7, R4, R9 ;  /* 0x0000000904077220 */ /* 0x020fe20000410000 */
[--C-:B------:R-:W-:Y:S02]  /*0300*/  HADD2.F32 R4, -RZ, R12.reuse.H0_H0 ;  /* 0x2000000cff047230 */ /* 0x100fe40000004100 */
[----:B------:R-:W-:Y:S01]  /*0310*/  FMUL.FTZ R5, R5, R8 ;  /* 0x0000000805057220 */ /* 0x000fe20000410000 */
[----:B------:R-:W-:Y:S01]  /*0320*/  FMUL.FTZ R25, R25, R10 ;  /* 0x0000000a19197220 */ /* 0x000fe20000410000 */
[----:B------:R-:W-:Y:S02]  /*0330*/  HADD2.F32 R12, -RZ, R12.H1_H1 ;  /* 0x3000000cff0c7230 */ /* 0x000fe40000004100 */
[----:B------:R-:W-:Y:S01]  /*0340*/  FMUL.FTZ R11, R18, R11 ;  /* 0x0000000b120b7220 */ /* 0x000fe20000410000 */
[----:B------:R-:W-:Y:S01]  /*0350*/  FFMA.FTZ R4, R5, 0.0078740157186985015869, R4 ;  /* 0x3c01020405047823 */ /* 0x000fe20000010004 */
[----:B------:R-:W-:Y:S01]  /*0360*/  FFMA.FTZ R25, R25, 0.0078740157186985015869, R6 ;  /* 0x3c01020419197823 */ /* 0x000fe20000010006 */
[----:B------:R-:W-:-:S02]  /*0370*/  HADD2.F32 R5, -RZ, R13.H0_H0 ;  /* 0x2000000dff057230 */ /* 0x000fc40000004100 */
[----:B------:R-:W-:Y:S01]  /*0380*/  FFMA.FTZ R7, R7, 0.0078740157186985015869, R12 ;  /* 0x3c01020407077823 */ /* 0x000fe2000001000c */
[----:B------:R-:W-:Y:S02]  /*0390*/  HADD2.F32 R6, -RZ, R13.H1_H1 ;  /* 0x3000000dff067230 */ /* 0x000fe40000004100 */
[----:B------:R-:W-:Y:S01]  /*03a0*/  FFMA.FTZ R11, R11, 0.0078740157186985015869, R14 ;  /* 0x3c0102040b0b7823 */ /* 0x000fe2000001000e */
[--C-:B------:R-:W-:Y:S02]  /*03b0*/  HADD2.F32 R8, -RZ, R15.reuse.H0_H0 ;  /* 0x2000000fff087230 */ /* 0x100fe40000004100 */
[----:B------:R-:W-:Y:S02]  /*03c0*/  HADD2.F32 R10, -RZ, R15.H1_H1 ;  /* 0x3000000fff0a7230 */ /* 0x000fe40000004100 */
[----:B------:R-:W-:Y:S01]  /*03d0*/  FADD.FTZ R4, R4, R5 ;  /* 0x0000000504047221 */ /* 0x000fe20000010000 */
[----:B------:R-:W-:Y:S01]  /*03e0*/  FADD.FTZ R7, R7, R6 ;  /* 0x0000000607077221 */ /* 0x000fe20000010000 */
[----:B------:R-:W-:Y:S01]  /*03f0*/  FADD.FTZ R8, R25, R8 ;  /* 0x0000000819087221 */ /* 0x000fe20000010000 */
[----:B------:R-:W-:-:S03]  /*0400*/  FADD.FTZ R11, R11, R10 ;  /* 0x0000000a0b0b7221 */ /* 0x000fc60000010000 */
[----:B------:R-:W-:Y:S02]  /*0410*/  F2FP.F16.F32.PACK_AB R7, R7, R4 ;  /* 0x000000040707723e */ /* 0x000fe400000000ff */
[----:B------:R-:W-:-:S03]  /*0420*/  F2FP.F16.F32.PACK_AB R11, R11, R8 ;  /* 0x000000080b0b723e */ /* 0x000fc600000000ff */
[----:B------:R-:W-:Y:S04]  /*0430*/  STG.E desc[UR4][R2.64], R7 ;  /* 0x0000000702007986 */ /* 0x000fe8000c101904 */
[----:B------:R-:W-:Y:S01]  /*0440*/  STG.E desc[UR4][R2.64+0x4], R11 ;  /* 0x0000040b02007986 */ /* 0x000fe2000c101904 */
[----:B------:R-:W-:Y:S05]  /*0450*/  EXIT ;  /* 0x000000000000794d */ /* 0x000fea0003800000 */
.L_x_18:
        /* <DEDUP_REMOVED lines=10> */
.L_x_38:


//--------------------- .text._ZN17fastertransformer36add_bias_input_COL32_int8I_DataTypeOINS_5half4EEEvPT_PKaPKS2_S7_iiPKf --------------------------
	.section	.text._ZN17fastertransformer36add_bias_input_COL32_int8I_DataTypeOINS_5half4EEEvPT_PKaPKS2_S7_iiPKf,"ax",@progbits
	.align	128
        .global         _ZN17fastertransformer36add_bias_input_COL32_int8I_DataTypeOINS_5half4EEEvPT_PKaPKS2_S7_iiPKf
        .type           _ZN17fastertransformer36add_bias_input_COL32_int8I_DataTypeOINS_5half4EEEvPT_PKaPKS2_S7_iiPKf,@function
        .size           _ZN17fastertransformer36add_bias_input_COL32_int8I_DataTypeOINS_5half4EEEvPT_PKaPKS2_S7_iiPKf,(.L_x_39 - _ZN17fastertransformer36add_bias_input_COL32_int8I_DataTypeOINS_5half4EEEvPT_PKaPKS2_S7_iiPKf)
        .other          _ZN17fastertransformer36add_bias_input_COL32_int8I_DataTypeOINS_5half4EEEvPT_PKaPKS2_S7_iiPKf,@"STO_CUDA_ENTRY STV_DEFAULT"
_ZN17fastertransformer36add_bias_input_COL32_int8I_DataTypeOINS_5half4EEEvPT_PKaPKS2_S7_iiPKf:
.text._ZN17fastertransformer36add_bias_input_COL32_int8I_DataTypeOINS_5half4EEEvPT_PKaPKS2_S7_iiPKf:
[----:B------:R-:W-:Y:S01]  /*0000*/  LDC R1, c[0x0][0x28] ;  /* 0x00000a00ff017b82 */ /* 0x000fe20000000800 */
[----:B------:R-:W0:Y:S01]  /*0010*/  S2R R0, SR_CTAID.X ;  /* 0x0000000000007919 */ /* 0x000e220000002500 */
[----:B------:R-:W-:Y:S01]  /*0020*/  ULDC.64 UR6, c[0x0][0x230] ;  /* 0x00008c0000067ab9 */ /* 0x000fe20000000a00 */
[----:B------:R-:W0:Y:S01]  /*0030*/  S2R R3, SR_TID.X ;  /* 0x0000000000037919 */ /* 0x000e220000002100 */
[----:B------:R-:W1:Y:S01]  /*0040*/  S2R R2, SR_CTAID.Y ;  /* 0x0000000000027919 */ /* 0x000e620000002600 */
[----:B------:R-:W1:Y:S01]  /*0050*/  S2R R5, SR_TID.Y ;  /* 0x0000000000057919 */ /* 0x000e620000002200 */
[----:B0-----:R-:W-:-:S04]  /*0060*/  LEA R0, R0, R3, 0x3 ;  /* 0x0000000300007211 */ /* 0x001fc800078e18ff */
[----:B------:R-:W-:Y:S02]  /*0070*/  SHF.L.U32 R0, R0, 0x2, RZ ;  /* 0x0000000200007819 */ /* 0x000fe400000006ff */
[----:B-1----:R-:W-:Y:S02]  /*0080*/  LEA R2, R2, R5, 0x5 ;  /* 0x0000000502027211 */ /* 0x002fe400078e28ff */
[----:B------:R-:W-:-:S04]  /*0090*/  ISETP.GE.AND P0, PT, R0, UR7, PT ;  /* 0x0000000700007c0c */ /* 0x000fc8000bf06270 */
[----:B------:R-:W-:-:S13]  /*00a0*/  ISETP.GE.OR P0, PT, R2, UR6, P0 ;  /* 0x0000000602007c0c */ /* 0x000fda0008706670 */
[----:B------:R-:W-:Y:S05]  /*00b0*/  @P0 EXIT ;  /* 0x000000000000094d */ /* 0x000fea0003800000 */
[C---:B------:R-:W-:Y:S01]  /*00c0*/  LOP3.LUT R5, R0.reuse, 0x1c, RZ, 0xc0, !PT ;  /* 0x0000001c00057812 */ /* 0x040fe200078ec0ff */
[----:B------:R-:W0:Y:S01]  /*00d0*/  LDC.64 R10, c[0x0][0x228] ;  /* 0x00008a00ff0a7b82 */ /* 0x000e220000000a00 */
[----:B------:R-:W-:Y:S01]  /*00e0*/  LOP3.LUT R3, R0, 0xffffffe0, RZ, 0xc0, !PT ;  /* 0xffffffe000037812 */ /* 0x000fe200078ec0ff */
[----:B------:R-:W-:Y:S01]  /*00f0*/  ULDC.64 UR4, c[0x0][0x218] ;  /* 0x0000860000047ab9 */ /* 0x000fe20000000a00 */
[----:B------:R-:W-:-:S05]  /*0100*/  LEA R2, R2, R5, 0x5 ;  /* 0x0000000502027211 */ /* 0x000fca00078e28ff */
[----:B------:R-:W-:Y:S01]  /*0110*/  IMAD R5, R3, UR6, R2 ;  /* 0x0000000603057c24 */ /* 0x000fe2000f8e0202 */
[----:B------:R-:W1:Y:S04]  /*0120*/  LDC.64 R8, c[0x0][0x220] ;  /* 0x00008800ff087b82 */ /* 0x000e680000000a00 */
[----:B------:R-:W-:-:S04]  /*0130*/  IADD3 R2, P0, R5, UR4, RZ ;  /* 0x0000000405027c10 */ /* 0x000fc8000ff1e0ff */
[----:B------:R-:W2:Y:S01]  /*0140*/  LDC.64 R6, c[0x0][0x238] ;  /* 0x00008e00ff067b82 */ /* 0x000ea20000000a00 */
[----:B------:R-:W-:Y:S01]  /*0150*/  IADD3.X R3, RZ, UR5, RZ, P0, !PT ;  /* 0x00000005ff037c10 */ /* 0x000fe200087fe4ff */
[----:B------:R-:W-:Y:S01]  /*0160*/  ULDC.64 UR4, c[0x0][0x208] ;  /* 0x0000820000047ab9 */ /* 0x000fe20000000a00 */
[----:B------:R-:W-:-:S03]  /*0170*/  SHF.R.S32.HI R13, RZ, 0x2, R0 ;  /* 0x00000002ff0d7819 */ /* 0x000fc60000011400 */
[----:B------:R3:W4:Y:S01]  /*0180*/  LDG.E R12, desc[UR4][R2.64] ;  /* 0x00000004020c7981 */ /* 0x000722000c1e1900 */
[----:B------:R-:W-:Y:S01]  /*0190*/  SHF.R.U32.HI R5, RZ, 0x2, R5 ;  /* 0x00000002ff057819 */ /* 0x000fe20000011605 */
[----:B0-----:R-:W-:-:S05]  /*01a0*/  IMAD.WIDE R10, R13, 0x8, R10 ;  /* 0x000000080d0a7825 */ /* 0x001fca00078e020a */
[----:B------:R-:W5:Y:S01]  /*01b0*/  LDG.E R0, desc[UR4][R10.64] ;  /* 0x000000040a007981 */ /* 0x000f62000c1e1900 */
[----:B-1----:R-:W-:-:S03]  /*01c0*/  IMAD.WIDE R8, R5, 0x8, R8 ;  /* 0x0000000805087825 */ /* 0x002fc600078e0208 */
[----:B------:R-:W5:Y:S01]  /*01d0*/  LDG.E R18, desc[UR4][R10.64+0x4] ;  /* 0x000004040a127981 */ /* 0x000f62000c1e1900 */
[----:B---3--:R-:W0:Y:S03]  /*01e0*/  LDC.64 R2, c[0x0][0x210] ;  /* 0x00008400ff027b82 */ /* 0x008e260000000a00 */
[----:B------:R-:W3:Y:S04]  /*01f0*/  LDG.E R14, desc[UR4][R8.64] ;  /* 0x00000004080e7981 */ /* 0x000ee8000c1e1900 */
[----:B--2---:R1:W2:Y:S04]  /*0200*/  LDG.E.CONSTANT R6, desc[UR4][R6.64] ;  /* 0x0000000406067981 */ /* 0x0042a8000c1e9900 */
[----:B------:R-:W3:Y:S01]  /*0210*/  LDG.E R16, desc[UR4][R8.64+0x4] ;  /* 0x0000040408107981 */ /* 0x000ee2000c1e1900 */
[----:B0-----:R-:W-:Y:S01]  /*0220*/  IMAD.WIDE R2, R5, 0x8, R2 ;  /* 0x0000000805027825 */ /* 0x001fe200078e0202 */
[----:B----4-:R-:W2:Y:S08]  /*0230*/  I2F.S8 R17, R12.B1 ;  /* 0x1000000c00117306 */ /* 0x010eb00000001400 */
[----:B------:R-:W0:Y:S01]  /*0240*/  I2F.S8 R19, R12.B2 ;  /* 0x2000000c00137306 */ /* 0x000e220000001400 */
[----:B-----5:R-:W-:-:S07]  /*0250*/  HADD2.F32 R15, -RZ, R0.H0_H0 ;  /* 0x20000000ff0f7230 */ /* 0x020fce0000004100 */
[----:B------:R-:W4:Y:S08]  /*0260*/  I2F.S8 R13, R12 ;  /* 0x0000000c000d7306 */ /* 0x000f300000001400 */
[----:B------:R-:W5:Y:S01]  /*0270*/  I2F.S8 R21, R12.B3 ;  /* 0x3000000c00157306 */ /* 0x000f620000001400 */
[----:B------:R-:W-:Y:S02]  /*0280*/  HADD2.F32 R0, -RZ, R0.H1_H1 ;  /* 0x30000000ff007230 */ /* 0x000fe40000004100 */
[----:B------:R-:W-:-:S02]  /*0290*/  HADD2.F32 R4, -RZ, R18.H0_H0 ;  /* 0x20000012ff047230 */ /* 0x000fc40000004100 */
[----:B-1----:R-:W-:Y:S02]  /*02a0*/  HADD2.F32 R7, -RZ, R18.H1_H1 ;  /* 0x30000012ff077230 */ /* 0x002fe40000004100 */
[C---:B--2---:R-:W-:Y:S01]  /*02b0*/  FFMA.FTZ R17, R6.reuse, R17, R0 ;  /* 0x0000001106117223 */ /* 0x044fe20000010000 */
[--C-:B---3--:R-:W-:Y:S02]  /*02c0*/  HADD2.F32 R0, -RZ, R14.reuse.H0_H0 ;  /* 0x2000000eff007230 */ /* 0x108fe40000004100 */
[C---:B0-----:R-:W-:Y:S01]  /*02d0*/  FFMA.FTZ R19, R6.reuse, R19, R4 ;  /* 0x0000001306137223 */ /* 0x041fe20000010004 */
[----:B------:R-:W-:Y:S02]  /*02e0*/  HADD2.F32 R4, -RZ, R14.H1_H1 ;  /* 0x3000000eff047230 */ /* 0x000fe40000004100 */
[----:B----4-:R-:W-:Y:S01]  /*02f0*/  FFMA.FTZ R13, R6, R13, R15 ;  /* 0x0000000d060d7223 */ /* 0x010fe2000001000f */
[--C-:B------:R-:W-:Y:S02]  /*0300*/  HADD2.F32 R8, -RZ, R16.reuse.H0_H0 ;  /* 0x20000010ff087230 */ /* 0x100fe40000004100 */
[----:B------:R-:W-:-:S02]  /*0310*/  HADD2.F32 R10, -RZ, R16.H1_H1 ;  /* 0x30000010ff0a7230 */ /* 0x000fc40000004100 */
[----:B-----5:R-:W-:Y:S01]  /*0320*/  FFMA.FTZ R7, R6, R21, R7 ;  /* 0x0000001506077223 */ /* 0x020fe20000010007 */
        /* <DEDUP_REMOVED lines=9> */
.L_x_19:
        /* <DEDUP_REMOVED lines=12> */
.L_x_39:


//--------------------- .nv.shared.reserved.0     --------------------------
	.section	.nv.shared.reserved.0,"aw",@nobits
	.weak		__nv_reservedSMEM_offset_0_alias
	.size		__nv_reservedSMEM_offset_0_alias, 0, 0
	.other		__nv_reservedSMEM_offset_0_alias,@"STO_CUDA_RESERVED_SHARED STV_DEFAULT"
__nv_reservedSMEM_offset_0_alias:
	.zero		0


//--------------------- .nv.constant0._ZN17fastertransformer37add_bias_input_COL32_int32I_DataTypeOI6__halfEEvPT_PKiPKS2_S7_iiPKfS9_i --------------------------
	.section	.nv.constant0._ZN17fastertransformer37add_bias_input_COL32_int32I_DataTypeOI6__halfEEvPT_PKiPKS2_S7_iiPKfS9_i,"a",@progbits
	.sectionflags	@""
	.align	4
.nv.constant0._ZN17fastertransformer37add_bias_input_COL32_int32I_DataTypeOI6__halfEEvPT_PKiPKS2_S7_iiPKfS9_i:
	.zero		588


//--------------------- .nv.constant0._ZN17fastertransformer37add_bias_input_COL32_int32I_DataTypeOIfEEvPT_PKiPKS1_S6_iiPKfS8_i --------------------------
	.section	.nv.constant0._ZN17fastertransformer37add_bias_input_COL32_int32I_DataTypeOIfEEvPT_PKiPKS1_S6_iiPKfS8_i,"a",@progbits
	.sectionflags	@""
	.align	4
.nv.constant0._ZN17fastertransformer37add_bias_input_COL32_int32I_DataTypeOIfEEvPT_PKiPKS1_S6_iiPKfS8_i:
	.zero		588


//--------------------- .nv.constant0._ZN17fastertransformer36add_bias_input_COL32_int8I_DataTypeOI6__halfEEvPT_PKaPKS2_S7_iiPKf --------------------------
	.section	.nv.constant0._ZN17fastertransformer36add_bias_input_COL32_int8I_DataTypeOI6__halfEEvPT_PKaPKS2_S7_iiPKf,"a",@progbits
	.sectionflags	@""
	.align	4
.nv.constant0._ZN17fastertransformer36add_bias_input_COL32_int8I_DataTypeOI6__halfEEvPT_PKaPKS2_S7_iiPKf:
	.zero		576


//--------------------- .nv.constant0._ZN17fastertransformer36add_bias_input_COL32_int8I_DataTypeOIfEEvPT_PKaPKS1_S6_iiPKf --------------------------
	.section	.nv.constant0._ZN17fastertransformer36add_bias_input_COL32_int8I_DataTypeOIfEEvPT_PKaPKS1_S6_iiPKf,"a",@progbits
	.sectionflags	@""
	.align	4
.nv.constant0._ZN17fastertransformer36add_bias_input_COL32_int8I_DataTypeOIfEEvPT_PKaPKS1_S6_iiPKf:
	.zero		576


//--------------------- .nv.constant0._ZN17fastertransformer13T5addResidualI6__halfEEvPT_PKS2_ii --------------------------
	.section	.nv.constant0._ZN17fastertransformer13T5addResidualI6__halfEEvPT_PKS2_ii,"a",@progbits
	.sectionflags	@""
	.align	4
.nv.constant0._ZN17fastertransformer13T5addResidualI6__halfEEvPT_PKS2_ii:
	.zero		552


//--------------------- .nv.constant0._ZN17fastertransformer13T5addResidualIfEEvPT_PKS1_ii --------------------------
	.section	.nv.constant0._ZN17fastertransformer13T5addResidualIfEEvPT_PKS1_ii,"a",@progbits
	.sectionflags	@""
	.align	4
.nv.constant0._ZN17fastertransformer13T5addResidualIfEEvPT_PKS1_ii:
	.zero		552


//--------------------- .nv.constant0._ZN17fastertransformer27addBiasAttentionFfnResidualI6__halfEEvPT_PKS2_S5_S5_S5_iii --------------------------
	.section	.nv.constant0._ZN17fastertransformer27addBiasAttentionFfnResidualI6__halfEEvPT_PKS2_S5_S5_S5_iii,"a",@progbits
	.sectionflags	@""
	.align	4
.nv.constant0._ZN17fastertransformer27addBiasAttentionFfnResidualI6__halfEEvPT_PKS2_S5_S5_S5_iii:
	.zero		580


//--------------------- .nv.constant0._ZN17fastertransformer27addBiasAttentionFfnResidualI6__halfEEvPT_PKS2_S5_S5_iii --------------------------
	.section	.nv.constant0._ZN17fastertransformer27addBiasAttentionFfnResidualI6__halfEEvPT_PKS2_S5_S5_iii,"a",@progbits
	.sectionflags	@""
	.align	4
.nv.constant0._ZN17fastertransformer27addBiasAttentionFfnResidualI6__halfEEvPT_PKS2_S5_S5_iii:
	.zero		572


//--------------------- .nv.constant0._ZN17fastertransformer27addBiasAttentionFfnResidualIfEEvPT_PKS1_S4_S4_S4_iii --------------------------
	.section	.nv.constant0._ZN17fastertransformer27addBiasAttentionFfnResidualIfEEvPT_PKS1_S4_S4_S4_iii,"a",@progbits
	.sectionflags	@""
	.align	4
.nv.constant0._ZN17fastertransformer27addBiasAttentionFfnResidualIfEEvPT_PKS1_S4_S4_S4_iii:
	.zero		580


//--------------------- .nv.constant0._ZN17fastertransformer27addBiasAttentionFfnResidualIfEEvPT_PKS1_S4_S4_iii --------------------------
	.section	.nv.constant0._ZN17fastertransformer27addBiasAttentionFfnResidualIfEEvPT_PKS1_S4_S4_iii,"a",@progbits
	.sectionflags	@""
	.align	4
.nv.constant0._ZN17fastertransformer27addBiasAttentionFfnResidualIfEEvPT_PKS1_S4_S4_iii:
	.zero		572


//--------------------- .nv.constant0._ZN17fastertransformer15addBiasResidualI6__halfLi2ES1_EEvPT_PKT1_PKS2_S8_S8_PKfSA_ii --------------------------
	.section	.nv.constant0._ZN17fastertransformer15addBiasResidualI6__halfLi2ES1_EEvPT_PKT1_PKS2_S8_S8_PKfSA_ii,"a",@progbits
	.sectionflags	@""
	.align	4
.nv.constant0._ZN17fastertransformer15addBiasResidualI6__halfLi2ES1_EEvPT_PKT1_PKS2_S8_S8_PKfSA_ii:
	.zero		592


//--------------------- .nv.constant0._ZN17fastertransformer15addBiasResidualI6__halfLi2EiEEvPT_PKT1_PKS2_S8_S8_PKfSA_ii --------------------------
	.section	.nv.constant0._ZN17fastertransformer15addBiasResidualI6__halfLi2EiEEvPT_PKT1_PKS2_S8_S8_PKfSA_ii,"a",@progbits
	.sectionflags	@""
	.align	4
.nv.constant0._ZN17fastertransformer15addBiasResidualI6__halfLi2EiEEvPT_PKT1_PKS2_S8_S8_PKfSA_ii:
	.zero		592


//--------------------- .nv.constant0._ZN17fastertransformer15addBiasResidualI6__halfLi1ES1_EEvPT_PKT1_PKS2_S8_S8_PKfSA_ii --------------------------
	.section	.nv.constant0._ZN17fastertransformer15addBiasResidualI6__halfLi1ES1_EEvPT_PKT1_PKS2_S8_S8_PKfSA_ii,"a",@progbits
	.sectionflags	@""
	.align	4
.nv.constant0._ZN17fastertransformer15addBiasResidualI6__halfLi1ES1_EEvPT_PKT1_PKS2_S8_S8_PKfSA_ii:
	.zero		592


//--------------------- .nv.constant0._ZN17fastertransformer15addBiasResidualI6__halfLi1EiEEvPT_PKT1_PKS2_S8_S8_PKfSA_ii --------------------------
	.section	.nv.constant0._ZN17fastertransformer15addBiasResidualI6__halfLi1EiEEvPT_PKT1_PKS2_S8_S8_PKfSA_ii,"a",@progbits
	.sectionflags	@""
	.align	4
.nv.constant0._ZN17fastertransformer15addBiasResidualI6__halfLi1EiEEvPT_PKT1_PKS2_S8_S8_PKfSA_ii:
	.zero		592


//--------------------- .nv.constant0._ZN17fastertransformer15addBiasResidualIfLi2EfEEvPT_PKT1_PKS1_S7_S7_PKfS9_ii --------------------------
	.section	.nv.constant0._ZN17fastertransformer15addBiasResidualIfLi2EfEEvPT_PKT1_PKS1_S7_S7_PKfS9_ii,"a",@progbits
	.sectionflags	@""
	.align	4
.nv.constant0._ZN17fastertransformer15addBiasResidualIfLi2EfEEvPT_PKT1_PKS1_S7_S7_PKfS9_ii:
	.zero		592


//--------------------- .nv.constant0._ZN17fastertransformer15addBiasResidualIfLi2EiEEvPT_PKT1_PKS1_S7_S7_PKfS9_ii --------------------------
	.section	.nv.constant0._ZN17fastertransformer15addBiasResidualIfLi2EiEEvPT_PKT1_PKS1_S7_S7_PKfS9_ii,"a",@progbits
	.sectionflags	@""
	.align	4
.nv.constant0._ZN17fastertransformer15addBiasResidualIfLi2EiEEvPT_PKT1_PKS1_S7_S7_PKfS9_ii:
	.zero		592


//--------------------- .nv.constant0._ZN17fastertransformer15addBiasResidualIfLi1EfEEvPT_PKT1_PKS1_S7_S7_PKfS9_ii --------------------------
	.section	.nv.constant0._ZN17fastertransformer15addBiasResidualIfLi1EfEEvPT_PKT1_PKS1_S7_S7_PKfS9_ii,"a",@progbits
	.sectionflags	@""
	.align	4
.nv.constant0._ZN17fastertransformer15addBiasResidualIfLi1EfEEvPT_PKT1_PKS1_S7_S7_PKfS9_ii:
	.zero		592


//--------------------- .nv.constant0._ZN17fastertransformer15addBiasResidualIfLi1EiEEvPT_PKT1_PKS1_S7_S7_PKfS9_ii --------------------------
	.section	.nv.constant0._ZN17fastertransformer15addBiasResidualIfLi1EiEEvPT_PKT1_PKS1_S7_S7_PKfS9_ii,"a",@progbits
	.sectionflags	@""
	.align	4
.nv.constant0._ZN17fastertransformer15addBiasResidualIfLi1EiEEvPT_PKT1_PKS1_S7_S7_PKfS9_ii:
	.zero		592


//--------------------- .nv.constant0._ZN17fastertransformer37add_bias_input_COL32_int32I_DataTypeOINS_5half4EEEvPT_PKiPKS2_S7_iiPKfS9_i --------------------------
	.section	.nv.constant0._ZN17fastertransformer37add_bias_input_COL32_int32I_DataTypeOINS_5half4EEEvPT_PKiPKS2_S7_iiPKfS9_i,"a",@progbits
	.sectionflags	@""
	.align	4
.nv.constant0._ZN17fastertransformer37add_bias_input_COL32_int32I_DataTypeOINS_5half4EEEvPT_PKiPKS2_S7_iiPKfS9_i:
	.zero		588


//--------------------- .nv.constant0._ZN17fastertransformer36add_bias_input_COL32_int8I_DataTypeOINS_5half4EEEvPT_PKaPKS2_S7_iiPKf --------------------------
	.section	.nv.constant0._ZN17fastertransformer36add_bias_input_COL32_int8I_DataTypeOINS_5half4EEEvPT_PKaPKS2_S7_iiPKf,"a",@progbits
	.sectionflags	@""
	.align	4
.nv.constant0._ZN17fastertransformer36add_bias_input_COL32_int8I_DataTypeOINS_5half4EEEvPT_PKaPKS2_S7_iiPKf:
	.zero		576


//--------------------- SYMBOLS --------------------------

	.type		.nv.reservedSmem.offset0,@object
	.size		.nv.reservedSmem.offset0,0x4
